// auto-generated by cutlass_sweep.sparse_gemm — config: {"arch": "sm_90", "cluster_m": 2, "cluster_n": 1, "dtype": "e4m3", "tile_k": 64, "tile_m": 128, "tile_n": 64}
#include "cutlass/cutlass.h"
#include "cutlass/gemm/collective/collective_builder.hpp"
#include "cutlass/gemm/device/gemm_universal_adapter.h"
#include "cutlass/gemm/kernel/gemm_universal.hpp"
#include "cutlass/epilogue/collective/collective_builder.hpp"

using Elem = cutlass::float_e4m3_t;
using Acc  = float;
using TileShape    = cute::Shape<cute::_128, cute::_64, cute::_64>;
using ClusterShape = cute::Shape<cute::_2, cute::_1, cute::_1>;

using CollectiveEpilogue = typename cutlass::epilogue::collective::CollectiveBuilder<
    cutlass::arch::Sm90, cutlass::arch::OpClassSparseTensorOp,
    TileShape, ClusterShape,
    cutlass::epilogue::collective::EpilogueTileAuto,
    Acc, Acc,
    Acc, cutlass::layout::ColumnMajor, 128 / cutlass::sizeof_bits<Acc>::value,
    Acc, cutlass::layout::ColumnMajor, 128 / cutlass::sizeof_bits<Acc>::value,
    cutlass::epilogue::collective::EpilogueScheduleAuto
  >::CollectiveOp;

using CollectiveMainloop = typename cutlass::gemm::collective::CollectiveBuilder<
    cutlass::arch::Sm90, cutlass::arch::OpClassSparseTensorOp,
    Elem, cutlass::layout::RowMajor, 128 / cutlass::sizeof_bits<Elem>::value,
    Elem, cutlass::layout::ColumnMajor, 128 / cutlass::sizeof_bits<Elem>::value,
    Acc,
    TileShape, ClusterShape,
    cutlass::gemm::collective::StageCountAutoCarveout<static_cast<int>(sizeof(typename CollectiveEpilogue::SharedStorage))>,
    cutlass::gemm::collective::KernelScheduleAuto
  >::CollectiveOp;

using GemmKernel = cutlass::gemm::kernel::GemmUniversal<
    cute::Shape<int,int,int,int>,
    CollectiveMainloop,
    CollectiveEpilogue
>;
using Gemm = cutlass::gemm::device::GemmUniversalAdapter<GemmKernel>;

auto* _anchor = &cutlass::device_kernel<GemmKernel>;


// ===== COMPILED SASS (sm_90a) =====

	.target	sm_90a

	.elftype	@"ET_EXEC"


//--------------------- .note.nv.tkinfo           --------------------------
	.section	.note.nv.tkinfo,"",@"SHT_NOTE"
	.sectionflags	@"SHF_NOTE_NV_TKINFO"
	.tkinfo
        /*0018*/ 	.word	0x00000002
        /*0030*/ 	.string	""
        /*0030*/ 	.string	"ptxas"
        /*0030*/ 	.string	"Cuda compilation tools, release 13.0, V13.0.88"
        /*0030*/ 	.string	"Build cuda_13.0.r13.0/compiler.36424714_0"
        /*0030*/ 	.string	"-arch sm_90a -m 64 "



//--------------------- .note.nv.cuinfo           --------------------------
	.section	.note.nv.cuinfo,"",@"SHT_NOTE"
	.sectionflags	@"SHF_NOTE_NV_CUINFO"
        /*0018*/ 	.short	0x0002
        /*001a*/ 	.short	0x005a
        /*001c*/ 	.short	0x0082
	.zero		2


//--------------------- .nv.info                  --------------------------
	.section	.nv.info,"",@"SHT_CUDA_INFO"
	.align	4


	//----- nvinfo : EIATTR_REGCOUNT
	.align		4
        /*0000*/ 	.byte	0x04, 0x2f
        /*0002*/ 	.short	(.L_12 - .L_11)
	.align		4
.L_11:
        /*0004*/ 	.word	index@(_ZN7cutlass13device_kernelINS_4gemm6kernel13GemmUniversalIN4cute5tupleIJiiiiEEENS1_10collective13CollectiveMmaINS1_43MainloopSm90TmaGmmaWarpSpecializedSparseFP8ILi25ENS5_IJNS4_1CILi2EEENSA_ILi1EEESC_EEENS1_35KernelTmaWarpSpecializedCooperativeEEENS5_IJNSA_ILi128EEENSA_ILi64EEESH_EEENS_12float_e4m3_tENS5_IJNS4_6LayoutINS5_IJiNS5_IJSB_iEEEiEEENS5_IJlNS5_IJSC_SB_EEElEEEEENSK_INS5_IJNS5_IJSH_iEEESQ_iEEENS5_IJNS5_IJSH_NSA_ILi4096EEEEEENS5_IJSC_lEEElEEEEEEEESJ_NS5_IJlSC_lEEENS4_8TiledMMAINS4_8MMA_AtomIJNS4_4SM904GMMA6SPARSE31GMMA_64x64x64_F32E4M3E4M3_SS_TNILNS12_7ScaleInE1ELS15_1ELNS12_9SparseSelE0EEEEEENSK_ISD_NS5_IJSC_NSA_ILi0EEES19_EEEEENS5_IJNS4_10UnderscoreES1C_S1C_EEEEENS4_13SM90_TMA_LOADENS4_14ComposedLayoutINS4_7SwizzleILi1ELi4ELi3EEENS4_25smem_sparse_ptr_flag_bitsILi2ELi8EEENSK_INS5_IJNS5_IJSC_NSA_ILi8EEEEEENS5_IJSB_NSA_ILi32EEEEEEEEENS5_IJNS5_IJS19_SH_EEESN_EEEEEEEvNS4_8identityENS4_23SM90_TMA_LOAD_MULTICASTENS1G_INS1H_ILi2ELi4ELi3EEENS4_18smem_ptr_flag_bitsILi8EEENSK_INS5_IJS1L_SH_EEENS5_IJSH_SC_EEEEEEEvS1U_EENS_8epilogue10collective6detail29Sm90TmaWarpSpecializedAdapterINS25_15DefaultEpilogueIfNS5_IJSC_llEEES29_NS24_6thread17LinearCombinationIfLi1EffLNS2A_9ScaleType4KindE0ELNS_15FloatRoundStyleE2EfEENS1_15EpilogueDefaultEEEEEvvEEEEvNT_6ParamsE)
        /*0008*/ 	.word	0x000000a8


	//----- nvinfo : EIATTR_FRAME_SIZE
	.align		4
.L_12:
        /*000c*/ 	.byte	0x04, 0x11
        /*000e*/ 	.short	(.L_14 - .L_13)
	.align		4
.L_13:
        /*0010*/ 	.word	index@(_ZN7cutlass13device_kernelINS_4gemm6kernel13GemmUniversalIN4cute5tupleIJiiiiEEENS1_10collective13CollectiveMmaINS1_43MainloopSm90TmaGmmaWarpSpecializedSparseFP8ILi25ENS5_IJNS4_1CILi2EEENSA_ILi1EEESC_EEENS1_35KernelTmaWarpSpecializedCooperativeEEENS5_IJNSA_ILi128EEENSA_ILi64EEESH_EEENS_12float_e4m3_tENS5_IJNS4_6LayoutINS5_IJiNS5_IJSB_iEEEiEEENS5_IJlNS5_IJSC_SB_EEElEEEEENSK_INS5_IJNS5_IJSH_iEEESQ_iEEENS5_IJNS5_IJSH_NSA_ILi4096EEEEEENS5_IJSC_lEEElEEEEEEEESJ_NS5_IJlSC_lEEENS4_8TiledMMAINS4_8MMA_AtomIJNS4_4SM904GMMA6SPARSE31GMMA_64x64x64_F32E4M3E4M3_SS_TNILNS12_7ScaleInE1ELS15_1ELNS12_9SparseSelE0EEEEEENSK_ISD_NS5_IJSC_NSA_ILi0EEES19_EEEEENS5_IJNS4_10UnderscoreES1C_S1C_EEEEENS4_13SM90_TMA_LOADENS4_14ComposedLayoutINS4_7SwizzleILi1ELi4ELi3EEENS4_25smem_sparse_ptr_flag_bitsILi2ELi8EEENSK_INS5_IJNS5_IJSC_NSA_ILi8EEEEEENS5_IJSB_NSA_ILi32EEEEEEEEENS5_IJNS5_IJS19_SH_EEESN_EEEEEEEvNS4_8identityENS4_23SM90_TMA_LOAD_MULTICASTENS1G_INS1H_ILi2ELi4ELi3EEENS4_18smem_ptr_flag_bitsILi8EEENSK_INS5_IJS1L_SH_EEENS5_IJSH_SC_EEEEEEEvS1U_EENS_8epilogue10collective6detail29Sm90TmaWarpSpecializedAdapterINS25_15DefaultEpilogueIfNS5_IJSC_llEEES29_NS24_6thread17LinearCombinationIfLi1EffLNS2A_9ScaleType4KindE0ELNS_15FloatRoundStyleE2EfEENS1_15EpilogueDefaultEEEEEvvEEEEvNT_6ParamsE)
        /*0014*/ 	.word	0x00000000


	//----- nvinfo : EIATTR_MIN_STACK_SIZE
	.align		4
.L_14:
        /*0018*/ 	.byte	0x04, 0x12
        /*001a*/ 	.short	(.L_16 - .L_15)
	.align		4
.L_15:
        /*001c*/ 	.word	index@(_ZN7cutlass13device_kernelINS_4gemm6kernel13GemmUniversalIN4cute5tupleIJiiiiEEENS1_10collective13CollectiveMmaINS1_43MainloopSm90TmaGmmaWarpSpecializedSparseFP8ILi25ENS5_IJNS4_1CILi2EEENSA_ILi1EEESC_EEENS1_35KernelTmaWarpSpecializedCooperativeEEENS5_IJNSA_ILi128EEENSA_ILi64EEESH_EEENS_12float_e4m3_tENS5_IJNS4_6LayoutINS5_IJiNS5_IJSB_iEEEiEEENS5_IJlNS5_IJSC_SB_EEElEEEEENSK_INS5_IJNS5_IJSH_iEEESQ_iEEENS5_IJNS5_IJSH_NSA_ILi4096EEEEEENS5_IJSC_lEEElEEEEEEEESJ_NS5_IJlSC_lEEENS4_8TiledMMAINS4_8MMA_AtomIJNS4_4SM904GMMA6SPARSE31GMMA_64x64x64_F32E4M3E4M3_SS_TNILNS12_7ScaleInE1ELS15_1ELNS12_9SparseSelE0EEEEEENSK_ISD_NS5_IJSC_NSA_ILi0EEES19_EEEEENS5_IJNS4_10UnderscoreES1C_S1C_EEEEENS4_13SM90_TMA_LOADENS4_14ComposedLayoutINS4_7SwizzleILi1ELi4ELi3EEENS4_25smem_sparse_ptr_flag_bitsILi2ELi8EEENSK_INS5_IJNS5_IJSC_NSA_ILi8EEEEEENS5_IJSB_NSA_ILi32EEEEEEEEENS5_IJNS5_IJS19_SH_EEESN_EEEEEEEvNS4_8identityENS4_23SM90_TMA_LOAD_MULTICASTENS1G_INS1H_ILi2ELi4ELi3EEENS4_18smem_ptr_flag_bitsILi8EEENSK_INS5_IJS1L_SH_EEENS5_IJSH_SC_EEEEEEEvS1U_EENS_8epilogue10collective6detail29Sm90TmaWarpSpecializedAdapterINS25_15DefaultEpilogueIfNS5_IJSC_llEEES29_NS24_6thread17LinearCombinationIfLi1EffLNS2A_9ScaleType4KindE0ELNS_15FloatRoundStyleE2EfEENS1_15EpilogueDefaultEEEEEvvEEEEvNT_6ParamsE)
        /*0020*/ 	.word	0x00000000
.L_16:


//--------------------- .nv.compat                --------------------------
	.section	.nv.compat,"",@"SHT_CUDA_COMPAT_INFO"
	.align	4
        /*0000*/ 	.byte	0x02, 0x09, 0x01, 0x00, 0x02, 0x02, 0x04, 0x00, 0x02, 0x05, 0x05, 0x00, 0x03, 0x07, 0x01, 0x01
        /*0010*/ 	.byte	0x02, 0x03, 0x01, 0x00, 0x02, 0x06, 0x01, 0x00, 0x04, 0x0b, 0x08, 0x00, 0x00, 0x00, 0x00, 0x00
        /*0020*/ 	.byte	0x00, 0x00, 0x00, 0x00


//--------------------- .nv.info._ZN7cutlass13device_kernelINS_4gemm6kernel13GemmUniversalIN4cute5tupleIJiiiiEEENS1_10collective13CollectiveMmaINS1_43MainloopSm90TmaGmmaWarpSpecializedSparseFP8ILi25ENS5_IJNS4_1CILi2EEENSA_ILi1EEESC_EEENS1_35KernelTmaWarpSpecializedCooperativeEEENS5_IJNSA_ILi128EEENSA_ILi64EEESH_EEENS_12float_e4m3_tENS5_IJNS4_6LayoutINS5_IJiNS5_IJSB_iEEEiEEENS5_IJlNS5_IJSC_SB_EEElEEEEENSK_INS5_IJNS5_IJSH_iEEESQ_iEEENS5_IJNS5_IJSH_NSA_ILi4096EEEEEENS5_IJSC_lEEElEEEEEEEESJ_NS5_IJlSC_lEEENS4_8TiledMMAINS4_8MMA_AtomIJNS4_4SM904GMMA6SPARSE31GMMA_64x64x64_F32E4M3E4M3_SS_TNILNS12_7ScaleInE1ELS15_1ELNS12_9SparseSelE0EEEEEENSK_ISD_NS5_IJSC_NSA_ILi0EEES19_EEEEENS5_IJNS4_10UnderscoreES1C_S1C_EEEEENS4_13SM90_TMA_LOADENS4_14ComposedLayoutINS4_7SwizzleILi1ELi4ELi3EEENS4_25smem_sparse_ptr_flag_bitsILi2ELi8EEENSK_INS5_IJNS5_IJSC_NSA_ILi8EEEEEENS5_IJSB_NSA_ILi32EEEEEEEEENS5_IJNS5_IJS19_SH_EEESN_EEEEEEEvNS4_8identityENS4_23SM90_TMA_LOAD_MULTICASTENS1G_INS1H_ILi2ELi4ELi3EEENS4_18smem_ptr_flag_bitsILi8EEENSK_INS5_IJS1L_SH_EEENS5_IJSH_SC_EEEEEEEvS1U_EENS_8epilogue10collective6detail29Sm90TmaWarpSpecializedAdapterINS25_15DefaultEpilogueIfNS5_IJSC_llEEES29_NS24_6thread17LinearCombinationIfLi1EffLNS2A_9ScaleType4KindE0ELNS_15FloatRoundStyleE2EfEENS1_15EpilogueDefaultEEEEEvvEEEEvNT_6ParamsE --------------------------
	.section	.nv.info._ZN7cutlass13device_kernelINS_4gemm6kernel13GemmUniversalIN4cute5tupleIJiiiiEEENS1_10collective13CollectiveMmaINS1_43MainloopSm90TmaGmmaWarpSpecializedSparseFP8ILi25ENS5_IJNS4_1CILi2EEENSA_ILi1EEESC_EEENS1_35KernelTmaWarpSpecializedCooperativeEEENS5_IJNSA_ILi128EEENSA_ILi64EEESH_EEENS_12float_e4m3_tENS5_IJNS4_6LayoutINS5_IJiNS5_IJSB_iEEEiEEENS5_IJlNS5_IJSC_SB_EEElEEEEENSK_INS5_IJNS5_IJSH_iEEESQ_iEEENS5_IJNS5_IJSH_NSA_ILi4096EEEEEENS5_IJSC_lEEElEEEEEEEESJ_NS5_IJlSC_lEEENS4_8TiledMMAINS4_8MMA_AtomIJNS4_4SM904GMMA6SPARSE31GMMA_64x64x64_F32E4M3E4M3_SS_TNILNS12_7ScaleInE1ELS15_1ELNS12_9SparseSelE0EEEEEENSK_ISD_NS5_IJSC_NSA_ILi0EEES19_EEEEENS5_IJNS4_10UnderscoreES1C_S1C_EEEEENS4_13SM90_TMA_LOADENS4_14ComposedLayoutINS4_7SwizzleILi1ELi4ELi3EEENS4_25smem_sparse_ptr_flag_bitsILi2ELi8EEENSK_INS5_IJNS5_IJSC_NSA_ILi8EEEEEENS5_IJSB_NSA_ILi32EEEEEEEEENS5_IJNS5_IJS19_SH_EEESN_EEEEEEEvNS4_8identityENS4_23SM90_TMA_LOAD_MULTICASTENS1G_INS1H_ILi2ELi4ELi3EEENS4_18smem_ptr_flag_bitsILi8EEENSK_INS5_IJS1L_SH_EEENS5_IJSH_SC_EEEEEEEvS1U_EENS_8epilogue10collective6detail29Sm90TmaWarpSpecializedAdapterINS25_15DefaultEpilogueIfNS5_IJSC_llEEES29_NS24_6thread17LinearCombinationIfLi1EffLNS2A_9ScaleType4KindE0ELNS_15FloatRoundStyleE2EfEENS1_15EpilogueDefaultEEEEEvvEEEEvNT_6ParamsE,"",@"SHT_CUDA_INFO"
	.sectionflags	@""
	.align	4


	//----- nvinfo : EIATTR_CUDA_API_VERSION
	.align		4
        /*0000*/ 	.byte	0x04, 0x37
        /*0002*/ 	.short	(.L_18 - .L_17)
.L_17:
        /*0004*/ 	.word	0x00000082


	//----- nvinfo : EIATTR_KPARAM_INFO
	.align		4
.L_18:
        /*0008*/ 	.byte	0x04, 0x17
        /*000a*/ 	.short	(.L_20 - .L_19)
.L_19:
        /*000c*/ 	.word	0x00000000
        /*0010*/ 	.short	0x0000
        /*0012*/ 	.short	0x0070
        /*0014*/ 	.byte	0x00, 0xf0, 0x01, 0x14


	//----- nvinfo : EIATTR_SPARSE_MMA_MASK
	.align		4
.L_20:
        /*0018*/ 	.byte	0x03, 0x50
        /*001a*/ 	.short	0x0001


	//----- nvinfo : EIATTR_MAXREG_COUNT
	.align		4
        /*001c*/ 	.byte	0x03, 0x1b
        /*001e*/ 	.short	0x00a8


	//----- nvinfo : EIATTR_NUM_BARRIERS
	.align		4
        /*0020*/ 	.byte	0x02, 0x4c
        /*0022*/ 	.byte	0x01
	.zero		1


	//----- nvinfo : EIATTR_MERCURY_ISA_VERSION
	.align		4
        /*0024*/ 	.byte	0x03, 0x5f
        /*0026*/ 	.short	0x0101


	//----- nvinfo : EIATTR_INT_WARP_WIDE_INSTR_OFFSETS
	.align		4
        /*0028*/ 	.byte	0x04, 0x31
        /*002a*/ 	.short	(.L_22 - .L_21)


	//   ....[0]....
.L_21:
        /*002c*/ 	.word	0x00000790


	//   ....[1]....
        /*0030*/ 	.word	0x000007b0


	//   ....[2]....
        /*0034*/ 	.word	0x00000980


	//----- nvinfo : EIATTR_COOP_GROUP_MASK_REGIDS
	.align		4
.L_22:
        /*0038*/ 	.byte	0x04, 0x29
        /*003a*/ 	.short	(.L_24 - .L_23)


	//   ....[0]....
.L_23:
        /*003c*/ 	.word	0xffffffff


	//   ....[1]....
        /*0040*/ 	.word	0xffffffff


	//   ....[2]....
        /*0044*/ 	.word	0xffffffff


	//   ....[3]....
        /*0048*/ 	.word	0xffffffff


	//   ....[4]....
        /*004c*/ 	.word	0xffffffff


	//   ....[5]....
        /*0050*/ 	.word	0xffffffff


	//----- nvinfo : EIATTR_COOP_GROUP_INSTR_OFFSETS
	.align		4
.L_24:
        /*0054*/ 	.byte	0x04, 0x28
        /*0056*/ 	.short	(.L_26 - .L_25)


	//   ....[0]....
.L_25:
        /*0058*/ 	.word	0x00000060


	//   ....[1]....
        /*005c*/ 	.word	0x00000070


	//   ....[2]....
        /*0060*/ 	.word	0x00000160


	//   ....[3]....
        /*0064*/ 	.word	0x000005e0


	//   ....[4]....
        /*0068*/ 	.word	0x00000af0


	//   ....[5]....
        /*006c*/ 	.word	0x000017c0


	//----- nvinfo : EIATTR_REG_RECONFIG
	.align		4
.L_26:
        /*0070*/ 	.byte	0x01, 0x54
	.zero		2


	//----- nvinfo : EIATTR_MBARRIER_INSTR_OFFSETS
	.align		4
        /*0074*/ 	.byte	0x04, 0x39
        /*0076*/ 	.short	(.L_28 - .L_27)


	//   ....[0]....
.L_27:
        /*0078*/ 	.word	0x00000280
        /*007c*/ 	.word	0x000000ff
        /*0080*/ 	.word	0x00000000
        /*0084*/ 	.short	0x0100
        /*0086*/ 	.byte	0x08
	.zero		1


	//   ....[1]....
        /*0088*/ 	.word	0x00000290
        /*008c*/ 	.word	0x000000ff
        /*0090*/ 	.word	0x000000c8
        /*0094*/ 	.short	0x0100
        /*0096*/ 	.byte	0x08
	.zero		1


	//   ....[2]....
        /*0098*/ 	.word	0x000002a0
        /*009c*/ 	.word	0x000000ff
        /*00a0*/ 	.word	0x00000008
        /*00a4*/ 	.short	0x0100
        /*00a6*/ 	.byte	0x08
	.zero		1


	//   ....[3]....
        /*00a8*/ 	.word	0x000002b0
        /*00ac*/ 	.word	0x000000ff
        /*00b0*/ 	.word	0x000000d0
        /*00b4*/ 	.short	0x0100
        /*00b6*/ 	.byte	0x08
	.zero		1


	//   ....[4]....
        /*00b8*/ 	.word	0x000002c0
        /*00bc*/ 	.word	0x000000ff
        /*00c0*/ 	.word	0x00000010
        /*00c4*/ 	.short	0x0100
        /*00c6*/ 	.byte	0x08
	.zero		1


	//   ....[5]....
        /*00c8*/ 	.word	0x000002d0
        /*00cc*/ 	.word	0x000000ff
        /*00d0*/ 	.word	0x000000d8
        /*00d4*/ 	.short	0x0100
        /*00d6*/ 	.byte	0x08
	.zero		1


	//   ....[6]....
        /*00d8*/ 	.word	0x000002e0
        /*00dc*/ 	.word	0x000000ff
        /*00e0*/ 	.word	0x00000018
        /*00e4*/ 	.short	0x0100
        /*00e6*/ 	.byte	0x08
	.zero		1


	//   ....[7]....
        /*00e8*/ 	.word	0x000002f0
        /*00ec*/ 	.word	0x000000ff
        /*00f0*/ 	.word	0x000000e0
        /*00f4*/ 	.short	0x0100
        /*00f6*/ 	.byte	0x08
	.zero		1


	//   ....[8]....
        /*00f8*/ 	.word	0x00000300
        /*00fc*/ 	.word	0x000000ff
        /*0100*/ 	.word	0x00000020
        /*0104*/ 	.short	0x0100
        /*0106*/ 	.byte	0x08
	.zero		1


	//   ....[9]....
        /*0108*/ 	.word	0x00000310
        /*010c*/ 	.word	0x000000ff
        /*0110*/ 	.word	0x000000e8
        /*0114*/ 	.short	0x0100
        /*0116*/ 	.byte	0x08
	.zero		1


	//   ....[10]....
        /*0118*/ 	.word	0x00000320
        /*011c*/ 	.word	0x000000ff
        /*0120*/ 	.word	0x00000028
        /*0124*/ 	.short	0x0100
        /*0126*/ 	.byte	0x08
	.zero		1


	//   ....[11]....
        /*0128*/ 	.word	0x00000330
        /*012c*/ 	.word	0x000000ff
        /*0130*/ 	.word	0x000000f0
        /*0134*/ 	.short	0x0100
        /*0136*/ 	.byte	0x08
	.zero		1


	//   ....[12]....
        /*0138*/ 	.word	0x00000340
        /*013c*/ 	.word	0x000000ff
        /*0140*/ 	.word	0x00000030
        /*0144*/ 	.short	0x0100
        /*0146*/ 	.byte	0x08
	.zero		1


	//   ....[13]....
        /*0148*/ 	.word	0x00000350
        /*014c*/ 	.word	0x000000ff
        /*0150*/ 	.word	0x000000f8
        /*0154*/ 	.short	0x0100
        /*0156*/ 	.byte	0x08
	.zero		1


	//   ....[14]....
        /*0158*/ 	.word	0x00000360
        /*015c*/ 	.word	0x000000ff
        /*0160*/ 	.word	0x00000038
        /*0164*/ 	.short	0x0100
        /*0166*/ 	.byte	0x08
	.zero		1


	//   ....[15]....
        /*0168*/ 	.word	0x00000370
        /*016c*/ 	.word	0x000000ff
        /*0170*/ 	.word	0x00000100
        /*0174*/ 	.short	0x0100
        /*0176*/ 	.byte	0x08
	.zero		1


	//   ....[16]....
        /*0178*/ 	.word	0x00000380
        /*017c*/ 	.word	0x000000ff
        /*0180*/ 	.word	0x00000040
        /*0184*/ 	.short	0x0100
        /*0186*/ 	.byte	0x08
	.zero		1


	//   ....[17]....
        /*0188*/ 	.word	0x00000390
        /*018c*/ 	.word	0x000000ff
        /*0190*/ 	.word	0x00000108
        /*0194*/ 	.short	0x0100
        /*0196*/ 	.byte	0x08
	.zero		1


	//   ....[18]....
        /*0198*/ 	.word	0x000003a0
        /*019c*/ 	.word	0x000000ff
        /*01a0*/ 	.word	0x00000048
        /*01a4*/ 	.short	0x0100
        /*01a6*/ 	.byte	0x08
	.zero		1


	//   ....[19]....
        /*01a8*/ 	.word	0x000003b0
        /*01ac*/ 	.word	0x000000ff
        /*01b0*/ 	.word	0x00000110
        /*01b4*/ 	.short	0x0100
        /*01b6*/ 	.byte	0x08
	.zero		1


	//   ....[20]....
        /*01b8*/ 	.word	0x000003c0
        /*01bc*/ 	.word	0x000000ff
        /*01c0*/ 	.word	0x00000050
        /*01c4*/ 	.short	0x0100
        /*01c6*/ 	.byte	0x08
	.zero		1


	//   ....[21]....
        /*01c8*/ 	.word	0x000003d0
        /*01cc*/ 	.word	0x000000ff
        /*01d0*/ 	.word	0x00000118
        /*01d4*/ 	.short	0x0100
        /*01d6*/ 	.byte	0x08
	.zero		1


	//   ....[22]....
        /*01d8*/ 	.word	0x000003e0
        /*01dc*/ 	.word	0x000000ff
        /*01e0*/ 	.word	0x00000058
        /*01e4*/ 	.short	0x0100
        /*01e6*/ 	.byte	0x08
	.zero		1


	//   ....[23]....
        /*01e8*/ 	.word	0x000003f0
        /*01ec*/ 	.word	0x000000ff
        /*01f0*/ 	.word	0x00000120
        /*01f4*/ 	.short	0x0100
        /*01f6*/ 	.byte	0x08
	.zero		1


	//   ....[24]....
        /*01f8*/ 	.word	0x00000400
        /*01fc*/ 	.word	0x000000ff
        /*0200*/ 	.word	0x00000060
        /*0204*/ 	.short	0x0100
        /*0206*/ 	.byte	0x08
	.zero		1


	//   ....[25]....
        /*0208*/ 	.word	0x00000410
        /*020c*/ 	.word	0x000000ff
        /*0210*/ 	.word	0x00000128
        /*0214*/ 	.short	0x0100
        /*0216*/ 	.byte	0x08
	.zero		1


	//   ....[26]....
        /*0218*/ 	.word	0x00000420
        /*021c*/ 	.word	0x000000ff
        /*0220*/ 	.word	0x00000068
        /*0224*/ 	.short	0x0100
        /*0226*/ 	.byte	0x08
	.zero		1


	//   ....[27]....
        /*0228*/ 	.word	0x00000430
        /*022c*/ 	.word	0x000000ff
        /*0230*/ 	.word	0x00000130
        /*0234*/ 	.short	0x0100
        /*0236*/ 	.byte	0x08
	.zero		1


	//   ....[28]....
        /*0238*/ 	.word	0x00000440
        /*023c*/ 	.word	0x000000ff
        /*0240*/ 	.word	0x00000070
        /*0244*/ 	.short	0x0100
        /*0246*/ 	.byte	0x08
	.zero		1


	//   ....[29]....
        /*0248*/ 	.word	0x00000450
        /*024c*/ 	.word	0x000000ff
        /*0250*/ 	.word	0x00000138
        /*0254*/ 	.short	0x0100
        /*0256*/ 	.byte	0x08
	.zero		1


	//   ....[30]....
        /*0258*/ 	.word	0x00000460
        /*025c*/ 	.word	0x000000ff
        /*0260*/ 	.word	0x00000078
        /*0264*/ 	.short	0x0100
        /*0266*/ 	.byte	0x08
	.zero		1


	//   ....[31]....
        /*0268*/ 	.word	0x00000470
        /*026c*/ 	.word	0x000000ff
        /*0270*/ 	.word	0x00000140
        /*0274*/ 	.short	0x0100
        /*0276*/ 	.byte	0x08
	.zero		1


	//   ....[32]....
        /*0278*/ 	.word	0x00000480
        /*027c*/ 	.word	0x000000ff
        /*0280*/ 	.word	0x00000080
        /*0284*/ 	.short	0x0100
        /*0286*/ 	.byte	0x08
	.zero		1


	//   ....[33]....
        /*0288*/ 	.word	0x00000490
        /*028c*/ 	.word	0x000000ff
        /*0290*/ 	.word	0x00000148
        /*0294*/ 	.short	0x0100
        /*0296*/ 	.byte	0x08
	.zero		1


	//   ....[34]....
        /*0298*/ 	.word	0x000004a0
        /*029c*/ 	.word	0x000000ff
        /*02a0*/ 	.word	0x00000088
        /*02a4*/ 	.short	0x0100
        /*02a6*/ 	.byte	0x08
	.zero		1


	//   ....[35]....
        /*02a8*/ 	.word	0x000004b0
        /*02ac*/ 	.word	0x000000ff
        /*02b0*/ 	.word	0x00000150
        /*02b4*/ 	.short	0x0100
        /*02b6*/ 	.byte	0x08
	.zero		1


	//   ....[36]....
        /*02b8*/ 	.word	0x000004c0
        /*02bc*/ 	.word	0x000000ff
        /*02c0*/ 	.word	0x00000090
        /*02c4*/ 	.short	0x0100
        /*02c6*/ 	.byte	0x08
	.zero		1


	//   ....[37]....
        /*02c8*/ 	.word	0x000004d0
        /*02cc*/ 	.word	0x000000ff
        /*02d0*/ 	.word	0x00000158
        /*02d4*/ 	.short	0x0100
        /*02d6*/ 	.byte	0x08
	.zero		1


	//   ....[38]....
        /*02d8*/ 	.word	0x000004e0
        /*02dc*/ 	.word	0x000000ff
        /*02e0*/ 	.word	0x00000098
        /*02e4*/ 	.short	0x0100
        /*02e6*/ 	.byte	0x08
	.zero		1


	//   ....[39]....
        /*02e8*/ 	.word	0x000004f0
        /*02ec*/ 	.word	0x000000ff
        /*02f0*/ 	.word	0x00000160
        /*02f4*/ 	.short	0x0100
        /*02f6*/ 	.byte	0x08
	.zero		1


	//   ....[40]....
        /*02f8*/ 	.word	0x00000500
        /*02fc*/ 	.word	0x000000ff
        /*0300*/ 	.word	0x000000a0
        /*0304*/ 	.short	0x0100
        /*0306*/ 	.byte	0x08
	.zero		1


	//   ....[41]....
        /*0308*/ 	.word	0x00000510
        /*030c*/ 	.word	0x000000ff
        /*0310*/ 	.word	0x00000168
        /*0314*/ 	.short	0x0100
        /*0316*/ 	.byte	0x08
	.zero		1


	//   ....[42]....
        /*0318*/ 	.word	0x00000520
        /*031c*/ 	.word	0x000000ff
        /*0320*/ 	.word	0x000000a8
        /*0324*/ 	.short	0x0100
        /*0326*/ 	.byte	0x08
	.zero		1


	//   ....[43]....
        /*0328*/ 	.word	0x00000530
        /*032c*/ 	.word	0x000000ff
        /*0330*/ 	.word	0x00000170
        /*0334*/ 	.short	0x0100
        /*0336*/ 	.byte	0x08
	.zero		1


	//   ....[44]....
        /*0338*/ 	.word	0x00000540
        /*033c*/ 	.word	0x000000ff
        /*0340*/ 	.word	0x000000b0
        /*0344*/ 	.short	0x0100
        /*0346*/ 	.byte	0x08
	.zero		1


	//   ....[45]....
        /*0348*/ 	.word	0x00000550
        /*034c*/ 	.word	0x000000ff
        /*0350*/ 	.word	0x00000178
        /*0354*/ 	.short	0x0100
        /*0356*/ 	.byte	0x08
	.zero		1


	//   ....[46]....
        /*0358*/ 	.word	0x00000560
        /*035c*/ 	.word	0x000000ff
        /*0360*/ 	.word	0x000000b8
        /*0364*/ 	.short	0x0100
        /*0366*/ 	.byte	0x08
	.zero		1


	//   ....[47]....
        /*0368*/ 	.word	0x00000570
        /*036c*/ 	.word	0x000000ff
        /*0370*/ 	.word	0x00000180
        /*0374*/ 	.short	0x0100
        /*0376*/ 	.byte	0x08
	.zero		1


	//   ....[48]....
        /*0378*/ 	.word	0x00000580
        /*037c*/ 	.word	0x000000ff
        /*0380*/ 	.word	0x000000c0
        /*0384*/ 	.short	0x0100
        /*0386*/ 	.byte	0x08
	.zero		1


	//   ....[49]....
        /*0388*/ 	.word	0x00000590
        /*038c*/ 	.word	0x000000ff
        /*0390*/ 	.word	0x00000188
        /*0394*/ 	.short	0x0100
        /*0396*/ 	.byte	0x08
	.zero		1


	//   ....[50]....
        /*0398*/ 	.word	0x00000a00
        /*039c*/ 	.word	0x000000ff
        /*03a0*/ 	.word	0x000001a0
        /*03a4*/ 	.short	0x0100
        /*03a6*/ 	.byte	0x06
	.zero		1


	//   ....[51]....
        /*03a8*/ 	.word	0x00000a70
        /*03ac*/ 	.word	0x000000ff
        /*03b0*/ 	.word	0x000001a8
        /*03b4*/ 	.short	0x0100
        /*03b6*/ 	.byte	0x06
	.zero		1


	//   ....[52]....
        /*03b8*/ 	.word	0x00001c80
        /*03bc*/ 	.word	0x000000ff
        /*03c0*/ 	.word	0x00000000
        /*03c4*/ 	.short	0x010a
        /*03c6*/ 	.byte	0x08
	.zero		1


	//   ....[53]....
        /*03c8*/ 	.word	0x00001ce0
        /*03cc*/ 	.word	0x000000ff
        /*03d0*/ 	.word	0x00000000
        /*03d4*/ 	.short	0x010a
        /*03d6*/ 	.byte	0x08
	.zero		1


	//   ....[54]....
        /*03d8*/ 	.word	0x000020c0
        /*03dc*/ 	.word	0x00000049
        /*03e0*/ 	.word	0x00000000
        /*03e4*/ 	.short	0x0101
        /*03e6*/ 	.byte	0x3f
	.zero		1


	//   ....[55]....
        /*03e8*/ 	.word	0x00005a50
        /*03ec*/ 	.word	0x00000012
        /*03f0*/ 	.word	0x000000c8
        /*03f4*/ 	.short	0x010a
        /*03f6*/ 	.byte	0x3f
	.zero		1


	//   ....[56]....
        /*03f8*/ 	.word	0x00005e70
        /*03fc*/ 	.word	0x00000006
        /*0400*/ 	.word	0x000001a8
        /*0404*/ 	.short	0x0101
        /*0406*/ 	.byte	0x3f
	.zero		1


	//   ....[57]....
        /*0408*/ 	.word	0x000065a0
        /*040c*/ 	.word	0x00000005
        /*0410*/ 	.word	0x00000000
        /*0414*/ 	.short	0x010a
        /*0416*/ 	.byte	0x3f
	.zero		1


	//   ....[58]....
        /*0418*/ 	.word	0x00006620
        /*041c*/ 	.word	0x00000007
        /*0420*/ 	.word	0x00000000
        /*0424*/ 	.short	0x010a
        /*0426*/ 	.byte	0x3f
	.zero		1


	//   ....[59]....
        /*0428*/ 	.word	0x000066b0
        /*042c*/ 	.word	0x00000006
        /*0430*/ 	.word	0x00000000
        /*0434*/ 	.short	0x010a
        /*0436*/ 	.byte	0x3f
	.zero		1


	//   ....[60]....
        /*0438*/ 	.word	0x00006740
        /*043c*/ 	.word	0x00000007
        /*0440*/ 	.word	0x00000000
        /*0444*/ 	.short	0x010a
        /*0446*/ 	.byte	0x3f
	.zero		1


	//   ....[61]....
        /*0448*/ 	.word	0x000067d0
        /*044c*/ 	.word	0x00000006
        /*0450*/ 	.word	0x00000000
        /*0454*/ 	.short	0x010a
        /*0456*/ 	.byte	0x3f
	.zero		1


	//   ....[62]....
        /*0458*/ 	.word	0x00006860
        /*045c*/ 	.word	0x00000007
        /*0460*/ 	.word	0x00000000
        /*0464*/ 	.short	0x010a
        /*0466*/ 	.byte	0x3f
	.zero		1


	//   ....[63]....
        /*0468*/ 	.word	0x000068f0
        /*046c*/ 	.word	0x00000006
        /*0470*/ 	.word	0x00000000
        /*0474*/ 	.short	0x010a
        /*0476*/ 	.byte	0x3f
	.zero		1


	//   ....[64]....
        /*0478*/ 	.word	0x00006980
        /*047c*/ 	.word	0x00000007
        /*0480*/ 	.word	0x00000000
        /*0484*/ 	.short	0x010a
        /*0486*/ 	.byte	0x3f
	.zero		1


	//   ....[65]....
        /*0488*/ 	.word	0x00006a10
        /*048c*/ 	.word	0x00000006
        /*0490*/ 	.word	0x00000000
        /*0494*/ 	.short	0x010a
        /*0496*/ 	.byte	0x3f
	.zero		1


	//   ....[66]....
        /*0498*/ 	.word	0x00006aa0
        /*049c*/ 	.word	0x00000007
        /*04a0*/ 	.word	0x00000000
        /*04a4*/ 	.short	0x010a
        /*04a6*/ 	.byte	0x3f
	.zero		1


	//   ....[67]....
        /*04a8*/ 	.word	0x00006b30
        /*04ac*/ 	.word	0x00000006
        /*04b0*/ 	.word	0x00000000
        /*04b4*/ 	.short	0x010a
        /*04b6*/ 	.byte	0x3f
	.zero		1


	//   ....[68]....
        /*04b8*/ 	.word	0x00006bc0
        /*04bc*/ 	.word	0x00000007
        /*04c0*/ 	.word	0x00000000
        /*04c4*/ 	.short	0x010a
        /*04c6*/ 	.byte	0x3f
	.zero		1


	//   ....[69]....
        /*04c8*/ 	.word	0x00006c50
        /*04cc*/ 	.word	0x00000006
        /*04d0*/ 	.word	0x00000000
        /*04d4*/ 	.short	0x010a
        /*04d6*/ 	.byte	0x3f
	.zero		1


	//   ....[70]....
        /*04d8*/ 	.word	0x00006ce0
        /*04dc*/ 	.word	0x00000007
        /*04e0*/ 	.word	0x00000000
        /*04e4*/ 	.short	0x010a
        /*04e6*/ 	.byte	0x3f
	.zero		1


	//   ....[71]....
        /*04e8*/ 	.word	0x00006d70
        /*04ec*/ 	.word	0x00000006
        /*04f0*/ 	.word	0x00000000
        /*04f4*/ 	.short	0x010a
        /*04f6*/ 	.byte	0x3f
	.zero		1


	//   ....[72]....
        /*04f8*/ 	.word	0x00006e00
        /*04fc*/ 	.word	0x00000007
        /*0500*/ 	.word	0x00000000
        /*0504*/ 	.short	0x010a
        /*0506*/ 	.byte	0x3f
	.zero		1


	//   ....[73]....
        /*0508*/ 	.word	0x00006e90
        /*050c*/ 	.word	0x00000006
        /*0510*/ 	.word	0x00000000
        /*0514*/ 	.short	0x010a
        /*0516*/ 	.byte	0x3f
	.zero		1


	//   ....[74]....
        /*0518*/ 	.word	0x00006f20
        /*051c*/ 	.word	0x00000007
        /*0520*/ 	.word	0x00000000
        /*0524*/ 	.short	0x010a
        /*0526*/ 	.byte	0x3f
	.zero		1


	//   ....[75]....
        /*0528*/ 	.word	0x00006fb0
        /*052c*/ 	.word	0x00000006
        /*0530*/ 	.word	0x00000000
        /*0534*/ 	.short	0x010a
        /*0536*/ 	.byte	0x3f
	.zero		1


	//   ....[76]....
        /*0538*/ 	.word	0x00007040
        /*053c*/ 	.word	0x00000007
        /*0540*/ 	.word	0x00000000
        /*0544*/ 	.short	0x010a
        /*0546*/ 	.byte	0x3f
	.zero		1


	//   ....[77]....
        /*0548*/ 	.word	0x000070d0
        /*054c*/ 	.word	0x00000006
        /*0550*/ 	.word	0x00000000
        /*0554*/ 	.short	0x010a
        /*0556*/ 	.byte	0x3f
	.zero		1


	//   ....[78]....
        /*0558*/ 	.word	0x00007160
        /*055c*/ 	.word	0x00000007
        /*0560*/ 	.word	0x00000000
        /*0564*/ 	.short	0x010a
        /*0566*/ 	.byte	0x3f
	.zero		1


	//   ....[79]....
        /*0568*/ 	.word	0x000071f0
        /*056c*/ 	.word	0x00000006
        /*0570*/ 	.word	0x00000000
        /*0574*/ 	.short	0x010a
        /*0576*/ 	.byte	0x3f
	.zero		1


	//   ....[80]....
        /*0578*/ 	.word	0x00007280
        /*057c*/ 	.word	0x00000007
        /*0580*/ 	.word	0x00000000
        /*0584*/ 	.short	0x010a
        /*0586*/ 	.byte	0x3f
	.zero		1


	//   ....[81]....
        /*0588*/ 	.word	0x00007310
        /*058c*/ 	.word	0x00000003
        /*0590*/ 	.word	0x00000000
        /*0594*/ 	.short	0x010a
        /*0596*/ 	.byte	0x3f
	.zero		1


	//   ....[82]....
        /*0598*/ 	.word	0x00007380
        /*059c*/ 	.word	0x00000054
        /*05a0*/ 	.word	0x00000000
        /*05a4*/ 	.short	0x010a
        /*05a6*/ 	.byte	0x3f
	.zero		1


	//   ....[83]....
        /*05a8*/ 	.word	0x00007450
        /*05ac*/ 	.word	0x00000012
        /*05b0*/ 	.word	0x000000c8
        /*05b4*/ 	.short	0x010a
        /*05b6*/ 	.byte	0x3f
	.zero		1


	//   ....[84]....
        /*05b8*/ 	.word	0x00007520
        /*05bc*/ 	.word	0x00000005
        /*05c0*/ 	.word	0x00000000
        /*05c4*/ 	.short	0x010a
        /*05c6*/ 	.byte	0x3f
	.zero		1


	//   ....[85]....
        /*05c8*/ 	.word	0x00007570
        /*05cc*/ 	.word	0x00000007
        /*05d0*/ 	.word	0x00000000
        /*05d4*/ 	.short	0x010a
        /*05d6*/ 	.byte	0x3f
	.zero		1


	//   ....[86]....
        /*05d8*/ 	.word	0x000075c0
        /*05dc*/ 	.word	0x00000006
        /*05e0*/ 	.word	0x00000000
        /*05e4*/ 	.short	0x010a
        /*05e6*/ 	.byte	0x3f
	.zero		1


	//   ....[87]....
        /*05e8*/ 	.word	0x00007610
        /*05ec*/ 	.word	0x00000007
        /*05f0*/ 	.word	0x00000000
        /*05f4*/ 	.short	0x010a
        /*05f6*/ 	.byte	0x3f
	.zero		1


	//   ....[88]....
        /*05f8*/ 	.word	0x00007660
        /*05fc*/ 	.word	0x00000006
        /*0600*/ 	.word	0x00000000
        /*0604*/ 	.short	0x010a
        /*0606*/ 	.byte	0x3f
	.zero		1


	//   ....[89]....
        /*0608*/ 	.word	0x000076b0
        /*060c*/ 	.word	0x00000007
        /*0610*/ 	.word	0x00000000
        /*0614*/ 	.short	0x010a
        /*0616*/ 	.byte	0x3f
	.zero		1


	//   ....[90]....
        /*0618*/ 	.word	0x00007700
        /*061c*/ 	.word	0x00000006
        /*0620*/ 	.word	0x00000000
        /*0624*/ 	.short	0x010a
        /*0626*/ 	.byte	0x3f
	.zero		1


	//   ....[91]....
        /*0628*/ 	.word	0x00007750
        /*062c*/ 	.word	0x00000007
        /*0630*/ 	.word	0x00000000
        /*0634*/ 	.short	0x010a
        /*0636*/ 	.byte	0x3f
	.zero		1


	//   ....[92]....
        /*0638*/ 	.word	0x000077a0
        /*063c*/ 	.word	0x00000006
        /*0640*/ 	.word	0x00000000
        /*0644*/ 	.short	0x010a
        /*0646*/ 	.byte	0x3f
	.zero		1


	//   ....[93]....
        /*0648*/ 	.word	0x000077f0
        /*064c*/ 	.word	0x00000007
        /*0650*/ 	.word	0x00000000
        /*0654*/ 	.short	0x010a
        /*0656*/ 	.byte	0x3f
	.zero		1


	//   ....[94]....
        /*0658*/ 	.word	0x00007840
        /*065c*/ 	.word	0x00000006
        /*0660*/ 	.word	0x00000000
        /*0664*/ 	.short	0x010a
        /*0666*/ 	.byte	0x3f
	.zero		1


	//   ....[95]....
        /*0668*/ 	.word	0x00007890
        /*066c*/ 	.word	0x00000007
        /*0670*/ 	.word	0x00000000
        /*0674*/ 	.short	0x010a
        /*0676*/ 	.byte	0x3f
	.zero		1


	//   ....[96]....
        /*0678*/ 	.word	0x000078e0
        /*067c*/ 	.word	0x00000006
        /*0680*/ 	.word	0x00000000
        /*0684*/ 	.short	0x010a
        /*0686*/ 	.byte	0x3f
	.zero		1


	//   ....[97]....
        /*0688*/ 	.word	0x00007930
        /*068c*/ 	.word	0x00000007
        /*0690*/ 	.word	0x00000000
        /*0694*/ 	.short	0x010a
        /*0696*/ 	.byte	0x3f
	.zero		1


	//   ....[98]....
        /*0698*/ 	.word	0x00007980
        /*069c*/ 	.word	0x00000006
        /*06a0*/ 	.word	0x00000000
        /*06a4*/ 	.short	0x010a
        /*06a6*/ 	.byte	0x3f
	.zero		1


	//   ....[99]....
        /*06a8*/ 	.word	0x000079d0
        /*06ac*/ 	.word	0x00000007
        /*06b0*/ 	.word	0x00000000
        /*06b4*/ 	.short	0x010a
        /*06b6*/ 	.byte	0x3f
	.zero		1


	//   ....[100]....
        /*06b8*/ 	.word	0x00007a20
        /*06bc*/ 	.word	0x00000006
        /*06c0*/ 	.word	0x00000000
        /*06c4*/ 	.short	0x010a
        /*06c6*/ 	.byte	0x3f
	.zero		1


	//   ....[101]....
        /*06c8*/ 	.word	0x00007a70
        /*06cc*/ 	.word	0x00000007
        /*06d0*/ 	.word	0x00000000
        /*06d4*/ 	.short	0x010a
        /*06d6*/ 	.byte	0x3f
	.zero		1


	//   ....[102]....
        /*06d8*/ 	.word	0x00007ac0
        /*06dc*/ 	.word	0x00000006
        /*06e0*/ 	.word	0x00000000
        /*06e4*/ 	.short	0x010a
        /*06e6*/ 	.byte	0x3f
	.zero		1


	//   ....[103]....
        /*06e8*/ 	.word	0x00007b10
        /*06ec*/ 	.word	0x00000007
        /*06f0*/ 	.word	0x00000000
        /*06f4*/ 	.short	0x010a
        /*06f6*/ 	.byte	0x3f
	.zero		1


	//   ....[104]....
        /*06f8*/ 	.word	0x00007b60
        /*06fc*/ 	.word	0x00000006
        /*0700*/ 	.word	0x00000000
        /*0704*/ 	.short	0x010a
        /*0706*/ 	.byte	0x3f
	.zero		1


	//   ....[105]....
        /*0708*/ 	.word	0x00007bb0
        /*070c*/ 	.word	0x00000007
        /*0710*/ 	.word	0x00000000
        /*0714*/ 	.short	0x010a
        /*0716*/ 	.byte	0x3f
	.zero		1


	//   ....[106]....
        /*0718*/ 	.word	0x00007c00
        /*071c*/ 	.word	0x00000006
        /*0720*/ 	.word	0x00000000
        /*0724*/ 	.short	0x010a
        /*0726*/ 	.byte	0x3f
	.zero		1


	//   ....[107]....
        /*0728*/ 	.word	0x00007c50
        /*072c*/ 	.word	0x00000007
        /*0730*/ 	.word	0x00000000
        /*0734*/ 	.short	0x010a
        /*0736*/ 	.byte	0x3f
	.zero		1


	//----- nvinfo : EIATTR_NUM_MBARRIERS
	.align		4
.L_28:
        /*0738*/ 	.byte	0x03, 0x38
        /*073a*/ 	.short	0x0034


	//----- nvinfo : EIATTR_EXIT_INSTR_OFFSETS
	.align		4
        /*073c*/ 	.byte	0x04, 0x1c
        /*073e*/ 	.short	(.L_30 - .L_29)


	//   ....[0]....
.L_29:
        /*0740*/ 	.word	0x00000cc0


	//   ....[1]....
        /*0744*/ 	.word	0x000014a0


	//   ....[2]....
        /*0748*/ 	.word	0x000051d0


	//   ....[3]....
        /*074c*/ 	.word	0x00005730


	//   ....[4]....
        /*0750*/ 	.word	0x00007360


	//----- nvinfo : EIATTR_MAX_THREADS
	.align		4
.L_30:
        /*0754*/ 	.byte	0x04, 0x05
        /*0756*/ 	.short	(.L_32 - .L_31)
.L_31:
        /*0758*/ 	.word	0x00000180
        /*075c*/ 	.word	0x00000001
        /*0760*/ 	.word	0x00000001


	//----- nvinfo : EIATTR_CRS_STACK_SIZE
	.align		4
.L_32:
        /*0764*/ 	.byte	0x04, 0x1e
        /*0766*/ 	.short	(.L_34 - .L_33)
.L_33:
        /*0768*/ 	.word	0x00000000


	//----- nvinfo : EIATTR_CBANK_PARAM_SIZE
	.align		4
.L_34:
        /*076c*/ 	.byte	0x03, 0x19
        /*076e*/ 	.short	0x0570


	//----- nvinfo : EIATTR_PARAM_CBANK
	.align		4
        /*0770*/ 	.byte	0x04, 0x0a
        /*0772*/ 	.short	(.L_36 - .L_35)
	.align		4
.L_35:
        /*0774*/ 	.word	index@(.nv.constant0._ZN7cutlass13device_kernelINS_4gemm6kernel13GemmUniversalIN4cute5tupleIJiiiiEEENS1_10collective13CollectiveMmaINS1_43MainloopSm90TmaGmmaWarpSpecializedSparseFP8ILi25ENS5_IJNS4_1CILi2EEENSA_ILi1EEESC_EEENS1_35KernelTmaWarpSpecializedCooperativeEEENS5_IJNSA_ILi128EEENSA_ILi64EEESH_EEENS_12float_e4m3_tENS5_IJNS4_6LayoutINS5_IJiNS5_IJSB_iEEEiEEENS5_IJlNS5_IJSC_SB_EEElEEEEENSK_INS5_IJNS5_IJSH_iEEESQ_iEEENS5_IJNS5_IJSH_NSA_ILi4096EEEEEENS5_IJSC_lEEElEEEEEEEESJ_NS5_IJlSC_lEEENS4_8TiledMMAINS4_8MMA_AtomIJNS4_4SM904GMMA6SPARSE31GMMA_64x64x64_F32E4M3E4M3_SS_TNILNS12_7ScaleInE1ELS15_1ELNS12_9SparseSelE0EEEEEENSK_ISD_NS5_IJSC_NSA_ILi0EEES19_EEEEENS5_IJNS4_10UnderscoreES1C_S1C_EEEEENS4_13SM90_TMA_LOADENS4_14ComposedLayoutINS4_7SwizzleILi1ELi4ELi3EEENS4_25smem_sparse_ptr_flag_bitsILi2ELi8EEENSK_INS5_IJNS5_IJSC_NSA_ILi8EEEEEENS5_IJSB_NSA_ILi32EEEEEEEEENS5_IJNS5_IJS19_SH_EEESN_EEEEEEEvNS4_8identityENS4_23SM90_TMA_LOAD_MULTICASTENS1G_INS1H_ILi2ELi4ELi3EEENS4_18smem_ptr_flag_bitsILi8EEENSK_INS5_IJS1L_SH_EEENS5_IJSH_SC_EEEEEEEvS1U_EENS_8epilogue10collective6detail29Sm90TmaWarpSpecializedAdapterINS25_15DefaultEpilogueIfNS5_IJSC_llEEES29_NS24_6thread17LinearCombinationIfLi1EffLNS2A_9ScaleType4KindE0ELNS_15FloatRoundStyleE2EfEENS1_15EpilogueDefaultEEEEEvvEEEEvNT_6ParamsE)
        /*0778*/ 	.short	0x0210
        /*077a*/ 	.short	0x0570


	//----- nvinfo : EIATTR_SW_WAR
	.align		4
.L_36:
        /*077c*/ 	.byte	0x04, 0x36
        /*077e*/ 	.short	(.L_38 - .L_37)
.L_37:
        /*0780*/ 	.word	0x00000008
.L_38:


//--------------------- .nv.callgraph             --------------------------
	.section	.nv.callgraph,"",@"SHT_CUDA_CALLGRAPH"
	.align	4
	.sectionentsize	8
	.align		4
        /*0000*/ 	.word	0x00000000
	.align		4
        /*0004*/ 	.word	0xffffffff
	.align		4
        /*0008*/ 	.word	0x00000000
	.align		4
        /*000c*/ 	.word	0xfffffffe
	.align		4
        /*0010*/ 	.word	0x00000000
	.align		4
        /*0014*/ 	.word	0xfffffffd
	.align		4
        /*0018*/ 	.word	0x00000000
	.align		4
        /*001c*/ 	.word	0xfffffffc


//--------------------- .nv.constant4             --------------------------
	.section	.nv.constant4,"a",@progbits
	.align	8
	.align		8
.nv.constant4:
        /*0000*/ 	.dword	_ZN39_INTERNAL_20e6b249_4_k_cu_dd00f06b_27924cuda3std3__45__cpo5beginE
	.align		8
        /*0008*/ 	.dword	_ZN39_INTERNAL_20e6b249_4_k_cu_dd00f06b_27924cuda3std3__45__cpo3endE
	.align		8
        /*0010*/ 	.dword	_ZN39_INTERNAL_20e6b249_4_k_cu_dd00f06b_27924cuda3std3__45__cpo6cbeginE
	.align		8
        /*0018*/ 	.dword	_ZN39_INTERNAL_20e6b249_4_k_cu_dd00f06b_27924cuda3std3__45__cpo4cendE
	.align		8
        /*0020*/ 	.dword	_ZN39_INTERNAL_20e6b249_4_k_cu_dd00f06b_27924cuda3std3__441_GLOBAL__N__20e6b249_4_k_cu_dd00f06b_27926ignoreE
	.align		8
        /*0028*/ 	.dword	_ZN39_INTERNAL_20e6b249_4_k_cu_dd00f06b_27924cuda3std3__419piecewise_constructE
	.align		8
        /*0030*/ 	.dword	_ZN39_INTERNAL_20e6b249_4_k_cu_dd00f06b_27924cuda3std3__48in_placeE
	.align		8
        /*0038*/ 	.dword	_ZN39_INTERNAL_20e6b249_4_k_cu_dd00f06b_27924cuda3std6ranges3__45__cpo4swapE
	.align		8
        /*0040*/ 	.dword	_ZN39_INTERNAL_20e6b249_4_k_cu_dd00f06b_27924cuda3std6ranges3__45__cpo9iter_moveE
	.align		8
        /*0048*/ 	.dword	_ZN39_INTERNAL_20e6b249_4_k_cu_dd00f06b_27924cute7productE
	.align		8
        /*0050*/ 	.dword	_ZN39_INTERNAL_20e6b249_4_k_cu_dd00f06b_27924cute1_E


//--------------------- .text._ZN7cutlass13device_kernelINS_4gemm6kernel13GemmUniversalIN4cute5tupleIJiiiiEEENS1_10collective13CollectiveMmaINS1_43MainloopSm90TmaGmmaWarpSpecializedSparseFP8ILi25ENS5_IJNS4_1CILi2EEENSA_ILi1EEESC_EEENS1_35KernelTmaWarpSpecializedCooperativeEEENS5_IJNSA_ILi128EEENSA_ILi64EEESH_EEENS_12float_e4m3_tENS5_IJNS4_6LayoutINS5_IJiNS5_IJSB_iEEEiEEENS5_IJlNS5_IJSC_SB_EEElEEEEENSK_INS5_IJNS5_IJSH_iEEESQ_iEEENS5_IJNS5_IJSH_NSA_ILi4096EEEEEENS5_IJSC_lEEElEEEEEEEESJ_NS5_IJlSC_lEEENS4_8TiledMMAINS4_8MMA_AtomIJNS4_4SM904GMMA6SPARSE31GMMA_64x64x64_F32E4M3E4M3_SS_TNILNS12_7ScaleInE1ELS15_1ELNS12_9SparseSelE0EEEEEENSK_ISD_NS5_IJSC_NSA_ILi0EEES19_EEEEENS5_IJNS4_10UnderscoreES1C_S1C_EEEEENS4_13SM90_TMA_LOADENS4_14ComposedLayoutINS4_7SwizzleILi1ELi4ELi3EEENS4_25smem_sparse_ptr_flag_bitsILi2ELi8EEENSK_INS5_IJNS5_IJSC_NSA_ILi8EEEEEENS5_IJSB_NSA_ILi32EEEEEEEEENS5_IJNS5_IJS19_SH_EEESN_EEEEEEEvNS4_8identityENS4_23SM90_TMA_LOAD_MULTICASTENS1G_INS1H_ILi2ELi4ELi3EEENS4_18smem_ptr_flag_bitsILi8EEENSK_INS5_IJS1L_SH_EEENS5_IJSH_SC_EEEEEEEvS1U_EENS_8epilogue10collective6detail29Sm90TmaWarpSpecializedAdapterINS25_15DefaultEpilogueIfNS5_IJSC_llEEES29_NS24_6thread17LinearCombinationIfLi1EffLNS2A_9ScaleType4KindE0ELNS_15FloatRoundStyleE2EfEENS1_15EpilogueDefaultEEEEEvvEEEEvNT_6ParamsE --------------------------
	.section	.text._ZN7cutlass13device_kernelINS_4gemm6kernel13GemmUniversalIN4cute5tupleIJiiiiEEENS1_10collective13CollectiveMmaINS1_43MainloopSm90TmaGmmaWarpSpecializedSparseFP8ILi25ENS5_IJNS4_1CILi2EEENSA_ILi1EEESC_EEENS1_35KernelTmaWarpSpecializedCooperativeEEENS5_IJNSA_ILi128EEENSA_ILi64EEESH_EEENS_12float_e4m3_tENS5_IJNS4_6LayoutINS5_IJiNS5_IJSB_iEEEiEEENS5_IJlNS5_IJSC_SB_EEElEEEEENSK_INS5_IJNS5_IJSH_iEEESQ_iEEENS5_IJNS5_IJSH_NSA_ILi4096EEEEEENS5_IJSC_lEEElEEEEEEEESJ_NS5_IJlSC_lEEENS4_8TiledMMAINS4_8MMA_AtomIJNS4_4SM904GMMA6SPARSE31GMMA_64x64x64_F32E4M3E4M3_SS_TNILNS12_7ScaleInE1ELS15_1ELNS12_9SparseSelE0EEEEEENSK_ISD_NS5_IJSC_NSA_ILi0EEES19_EEEEENS5_IJNS4_10UnderscoreES1C_S1C_EEEEENS4_13SM90_TMA_LOADENS4_14ComposedLayoutINS4_7SwizzleILi1ELi4ELi3EEENS4_25smem_sparse_ptr_flag_bitsILi2ELi8EEENSK_INS5_IJNS5_IJSC_NSA_ILi8EEEEEENS5_IJSB_NSA_ILi32EEEEEEEEENS5_IJNS5_IJS19_SH_EEESN_EEEEEEEvNS4_8identityENS4_23SM90_TMA_LOAD_MULTICASTENS1G_INS1H_ILi2ELi4ELi3EEENS4_18smem_ptr_flag_bitsILi8EEENSK_INS5_IJS1L_SH_EEENS5_IJSH_SC_EEEEEEEvS1U_EENS_8epilogue10collective6detail29Sm90TmaWarpSpecializedAdapterINS25_15DefaultEpilogueIfNS5_IJSC_llEEES29_NS24_6thread17LinearCombinationIfLi1EffLNS2A_9ScaleType4KindE0ELNS_15FloatRoundStyleE2EfEENS1_15EpilogueDefaultEEEEEvvEEEEvNT_6ParamsE,"ax",@progbits
	.align	128
.text._ZN7cutlass13device_kernelINS_4gemm6kernel13GemmUniversalIN4cute5tupleIJiiiiEEENS1_10collective13CollectiveMmaINS1_43MainloopSm90TmaGmmaWarpSpecializedSparseFP8ILi25ENS5_IJNS4_1CILi2EEENSA_ILi1EEESC_EEENS1_35KernelTmaWarpSpecializedCooperativeEEENS5_IJNSA_ILi128EEENSA_ILi64EEESH_EEENS_12float_e4m3_tENS5_IJNS4_6LayoutINS5_IJiNS5_IJSB_iEEEiEEENS5_IJlNS5_IJSC_SB_EEElEEEEENSK_INS5_IJNS5_IJSH_iEEESQ_iEEENS5_IJNS5_IJSH_NSA_ILi4096EEEEEENS5_IJSC_lEEElEEEEEEEESJ_NS5_IJlSC_lEEENS4_8TiledMMAINS4_8MMA_AtomIJNS4_4SM904GMMA6SPARSE31GMMA_64x64x64_F32E4M3E4M3_SS_TNILNS12_7ScaleInE1ELS15_1ELNS12_9SparseSelE0EEEEEENSK_ISD_NS5_IJSC_NSA_ILi0EEES19_EEEEENS5_IJNS4_10UnderscoreES1C_S1C_EEEEENS4_13SM90_TMA_LOADENS4_14ComposedLayoutINS4_7SwizzleILi1ELi4ELi3EEENS4_25smem_sparse_ptr_flag_bitsILi2ELi8EEENSK_INS5_IJNS5_IJSC_NSA_ILi8EEEEEENS5_IJSB_NSA_ILi32EEEEEEEEENS5_IJNS5_IJS19_SH_EEESN_EEEEEEEvNS4_8identityENS4_23SM90_TMA_LOAD_MULTICASTENS1G_INS1H_ILi2ELi4ELi3EEENS4_18smem_ptr_flag_bitsILi8EEENSK_INS5_IJS1L_SH_EEENS5_IJSH_SC_EEEEEEEvS1U_EENS_8epilogue10collective6detail29Sm90TmaWarpSpecializedAdapterINS25_15DefaultEpilogueIfNS5_IJSC_llEEES29_NS24_6thread17LinearCombinationIfLi1EffLNS2A_9ScaleType4KindE0ELNS_15FloatRoundStyleE2EfEENS1_15EpilogueDefaultEEEEEvvEEEEvNT_6ParamsE:
        .type           _ZN7cutlass13device_kernelINS_4gemm6kernel13GemmUniversalIN4cute5tupleIJiiiiEEENS1_10collective13CollectiveMmaINS1_43MainloopSm90TmaGmmaWarpSpecializedSparseFP8ILi25ENS5_IJNS4_1CILi2EEENSA_ILi1EEESC_EEENS1_35KernelTmaWarpSpecializedCooperativeEEENS5_IJNSA_ILi128EEENSA_ILi64EEESH_EEENS_12float_e4m3_tENS5_IJNS4_6LayoutINS5_IJiNS5_IJSB_iEEEiEEENS5_IJlNS5_IJSC_SB_EEElEEEEENSK_INS5_IJNS5_IJSH_iEEESQ_iEEENS5_IJNS5_IJSH_NSA_ILi4096EEEEEENS5_IJSC_lEEElEEEEEEEESJ_NS5_IJlSC_lEEENS4_8TiledMMAINS4_8MMA_AtomIJNS4_4SM904GMMA6SPARSE31GMMA_64x64x64_F32E4M3E4M3_SS_TNILNS12_7ScaleInE1ELS15_1ELNS12_9SparseSelE0EEEEEENSK_ISD_NS5_IJSC_NSA_ILi0EEES19_EEEEENS5_IJNS4_10UnderscoreES1C_S1C_EEEEENS4_13SM90_TMA_LOADENS4_14ComposedLayoutINS4_7SwizzleILi1ELi4ELi3EEENS4_25smem_sparse_ptr_flag_bitsILi2ELi8EEENSK_INS5_IJNS5_IJSC_NSA_ILi8EEEEEENS5_IJSB_NSA_ILi32EEEEEEEEENS5_IJNS5_IJS19_SH_EEESN_EEEEEEEvNS4_8identityENS4_23SM90_TMA_LOAD_MULTICASTENS1G_INS1H_ILi2ELi4ELi3EEENS4_18smem_ptr_flag_bitsILi8EEENSK_INS5_IJS1L_SH_EEENS5_IJSH_SC_EEEEEEEvS1U_EENS_8epilogue10collective6detail29Sm90TmaWarpSpecializedAdapterINS25_15DefaultEpilogueIfNS5_IJSC_llEEES29_NS24_6thread17LinearCombinationIfLi1EffLNS2A_9ScaleType4KindE0ELNS_15FloatRoundStyleE2EfEENS1_15EpilogueDefaultEEEEEvvEEEEvNT_6ParamsE,@function
        .size           _ZN7cutlass13device_kernelINS_4gemm6kernel13GemmUniversalIN4cute5tupleIJiiiiEEENS1_10collective13CollectiveMmaINS1_43MainloopSm90TmaGmmaWarpSpecializedSparseFP8ILi25ENS5_IJNS4_1CILi2EEENSA_ILi1EEESC_EEENS1_35KernelTmaWarpSpecializedCooperativeEEENS5_IJNSA_ILi128EEENSA_ILi64EEESH_EEENS_12float_e4m3_tENS5_IJNS4_6LayoutINS5_IJiNS5_IJSB_iEEEiEEENS5_IJlNS5_IJSC_SB_EEElEEEEENSK_INS5_IJNS5_IJSH_iEEESQ_iEEENS5_IJNS5_IJSH_NSA_ILi4096EEEEEENS5_IJSC_lEEElEEEEEEEESJ_NS5_IJlSC_lEEENS4_8TiledMMAINS4_8MMA_AtomIJNS4_4SM904GMMA6SPARSE31GMMA_64x64x64_F32E4M3E4M3_SS_TNILNS12_7ScaleInE1ELS15_1ELNS12_9SparseSelE0EEEEEENSK_ISD_NS5_IJSC_NSA_ILi0EEES19_EEEEENS5_IJNS4_10UnderscoreES1C_S1C_EEEEENS4_13SM90_TMA_LOADENS4_14ComposedLayoutINS4_7SwizzleILi1ELi4ELi3EEENS4_25smem_sparse_ptr_flag_bitsILi2ELi8EEENSK_INS5_IJNS5_IJSC_NSA_ILi8EEEEEENS5_IJSB_NSA_ILi32EEEEEEEEENS5_IJNS5_IJS19_SH_EEESN_EEEEEEEvNS4_8identityENS4_23SM90_TMA_LOAD_MULTICASTENS1G_INS1H_ILi2ELi4ELi3EEENS4_18smem_ptr_flag_bitsILi8EEENSK_INS5_IJS1L_SH_EEENS5_IJSH_SC_EEEEEEEvS1U_EENS_8epilogue10collective6detail29Sm90TmaWarpSpecializedAdapterINS25_15DefaultEpilogueIfNS5_IJSC_llEEES29_NS24_6thread17LinearCombinationIfLi1EffLNS2A_9ScaleType4KindE0ELNS_15FloatRoundStyleE2EfEENS1_15EpilogueDefaultEEEEEvvEEEEvNT_6ParamsE,(.L_x_173 - _ZN7cutlass13device_kernelINS_4gemm6kernel13GemmUniversalIN4cute5tupleIJiiiiEEENS1_10collective13CollectiveMmaINS1_43MainloopSm90TmaGmmaWarpSpecializedSparseFP8ILi25ENS5_IJNS4_1CILi2EEENSA_ILi1EEESC_EEENS1_35KernelTmaWarpSpecializedCooperativeEEENS5_IJNSA_ILi128EEENSA_ILi64EEESH_EEENS_12float_e4m3_tENS5_IJNS4_6LayoutINS5_IJiNS5_IJSB_iEEEiEEENS5_IJlNS5_IJSC_SB_EEElEEEEENSK_INS5_IJNS5_IJSH_iEEESQ_iEEENS5_IJNS5_IJSH_NSA_ILi4096EEEEEENS5_IJSC_lEEElEEEEEEEESJ_NS5_IJlSC_lEEENS4_8TiledMMAINS4_8MMA_AtomIJNS4_4SM904GMMA6SPARSE31GMMA_64x64x64_F32E4M3E4M3_SS_TNILNS12_7ScaleInE1ELS15_1ELNS12_9SparseSelE0EEEEEENSK_ISD_NS5_IJSC_NSA_ILi0EEES19_EEEEENS5_IJNS4_10UnderscoreES1C_S1C_EEEEENS4_13SM90_TMA_LOADENS4_14ComposedLayoutINS4_7SwizzleILi1ELi4ELi3EEENS4_25smem_sparse_ptr_flag_bitsILi2ELi8EEENSK_INS5_IJNS5_IJSC_NSA_ILi8EEEEEENS5_IJSB_NSA_ILi32EEEEEEEEENS5_IJNS5_IJS19_SH_EEESN_EEEEEEEvNS4_8identityENS4_23SM90_TMA_LOAD_MULTICASTENS1G_INS1H_ILi2ELi4ELi3EEENS4_18smem_ptr_flag_bitsILi8EEENSK_INS5_IJS1L_SH_EEENS5_IJSH_SC_EEEEEEEvS1U_EENS_8epilogue10collective6detail29Sm90TmaWarpSpecializedAdapterINS25_15DefaultEpilogueIfNS5_IJSC_llEEES29_NS24_6thread17LinearCombinationIfLi1EffLNS2A_9ScaleType4KindE0ELNS_15FloatRoundStyleE2EfEENS1_15EpilogueDefaultEEEEEvvEEEEvNT_6ParamsE)
        .other          _ZN7cutlass13device_kernelINS_4gemm6kernel13GemmUniversalIN4cute5tupleIJiiiiEEENS1_10collective13CollectiveMmaINS1_43MainloopSm90TmaGmmaWarpSpecializedSparseFP8ILi25ENS5_IJNS4_1CILi2EEENSA_ILi1EEESC_EEENS1_35KernelTmaWarpSpecializedCooperativeEEENS5_IJNSA_ILi128EEENSA_ILi64EEESH_EEENS_12float_e4m3_tENS5_IJNS4_6LayoutINS5_IJiNS5_IJSB_iEEEiEEENS5_IJlNS5_IJSC_SB_EEElEEEEENSK_INS5_IJNS5_IJSH_iEEESQ_iEEENS5_IJNS5_IJSH_NSA_ILi4096EEEEEENS5_IJSC_lEEElEEEEEEEESJ_NS5_IJlSC_lEEENS4_8TiledMMAINS4_8MMA_AtomIJNS4_4SM904GMMA6SPARSE31GMMA_64x64x64_F32E4M3E4M3_SS_TNILNS12_7ScaleInE1ELS15_1ELNS12_9SparseSelE0EEEEEENSK_ISD_NS5_IJSC_NSA_ILi0EEES19_EEEEENS5_IJNS4_10UnderscoreES1C_S1C_EEEEENS4_13SM90_TMA_LOADENS4_14ComposedLayoutINS4_7SwizzleILi1ELi4ELi3EEENS4_25smem_sparse_ptr_flag_bitsILi2ELi8EEENSK_INS5_IJNS5_IJSC_NSA_ILi8EEEEEENS5_IJSB_NSA_ILi32EEEEEEEEENS5_IJNS5_IJS19_SH_EEESN_EEEEEEEvNS4_8identityENS4_23SM90_TMA_LOAD_MULTICASTENS1G_INS1H_ILi2ELi4ELi3EEENS4_18smem_ptr_flag_bitsILi8EEENSK_INS5_IJS1L_SH_EEENS5_IJSH_SC_EEEEEEEvS1U_EENS_8epilogue10collective6detail29Sm90TmaWarpSpecializedAdapterINS25_15DefaultEpilogueIfNS5_IJSC_llEEES29_NS24_6thread17LinearCombinationIfLi1EffLNS2A_9ScaleType4KindE0ELNS_15FloatRoundStyleE2EfEENS1_15EpilogueDefaultEEEEEvvEEEEvNT_6ParamsE,@"STO_CUDA_ENTRY STV_DEFAULT"
_ZN7cutlass13device_kernelINS_4gemm6kernel13GemmUniversalIN4cute5tupleIJiiiiEEENS1_10collective13CollectiveMmaINS1_43MainloopSm90TmaGmmaWarpSpecializedSparseFP8ILi25ENS5_IJNS4_1CILi2EEENSA_ILi1EEESC_EEENS1_35KernelTmaWarpSpecializedCooperativeEEENS5_IJNSA_ILi128EEENSA_ILi64EEESH_EEENS_12float_e4m3_tENS5_IJNS4_6LayoutINS5_IJiNS5_IJSB_iEEEiEEENS5_IJlNS5_IJSC_SB_EEElEEEEENSK_INS5_IJNS5_IJSH_iEEESQ_iEEENS5_IJNS5_IJSH_NSA_ILi4096EEEEEENS5_IJSC_lEEElEEEEEEEESJ_NS5_IJlSC_lEEENS4_8TiledMMAINS4_8MMA_AtomIJNS4_4SM904GMMA6SPARSE31GMMA_64x64x64_F32E4M3E4M3_SS_TNILNS12_7ScaleInE1ELS15_1ELNS12_9SparseSelE0EEEEEENSK_ISD_NS5_IJSC_NSA_ILi0EEES19_EEEEENS5_IJNS4_10UnderscoreES1C_S1C_EEEEENS4_13SM90_TMA_LOADENS4_14ComposedLayoutINS4_7SwizzleILi1ELi4ELi3EEENS4_25smem_sparse_ptr_flag_bitsILi2ELi8EEENSK_INS5_IJNS5_IJSC_NSA_ILi8EEEEEENS5_IJSB_NSA_ILi32EEEEEEEEENS5_IJNS5_IJS19_SH_EEESN_EEEEEEEvNS4_8identityENS4_23SM90_TMA_LOAD_MULTICASTENS1G_INS1H_ILi2ELi4ELi3EEENS4_18smem_ptr_flag_bitsILi8EEENSK_INS5_IJS1L_SH_EEENS5_IJSH_SC_EEEEEEEvS1U_EENS_8epilogue10collective6detail29Sm90TmaWarpSpecializedAdapterINS25_15DefaultEpilogueIfNS5_IJSC_llEEES29_NS24_6thread17LinearCombinationIfLi1EffLNS2A_9ScaleType4KindE0ELNS_15FloatRoundStyleE2EfEENS1_15EpilogueDefaultEEEEEvvEEEEvNT_6ParamsE:
[----:B------:R-:W-:Y:S01]  /*0000*/  LDC R1, c[0x0][0x28] ;  /* 0x00000a00ff017b82 */ /* 0x000fe20000000800 */
[----:B------:R-:W0:Y:S01]  /*0010*/  S2R R12, SR_TID.X ;  /* 0x00000000000c7919 */ /* 0x000e220000002100 */
[----:B------:R-:W-:Y:S01]  /*0020*/  ELECT P0, URZ, PT ;  /* 0x00000000003f782f */ /* 0x000fe20003800000 */
[----:B------:R-:W-:Y:S01]  /*0030*/  BSSY B0, `(.L_x_0) ;  /* 0x0000012000007945 */ /* 0x000fe20003800000 */
[--C-:B0-----:R-:W-:Y:S02]  /*0040*/  SHF.R.U32.HI R0, RZ, 0x5, R12.reuse ;  /* 0x00000005ff007819 */ /* 0x101fe4000001160c */
[----:B------:R-:W-:-:S03]  /*0050*/  SHF.R.U32.HI R13, RZ, 0x7, R12 ;  /* 0x00000007ff0d7819 */ /* 0x000fc6000001160c */
[----:B------:R-:W0:Y:S04]  /*0060*/  SHFL.IDX PT, R7, R0, RZ, 0x1f ;  /* 0x00001fff00077589 */ /* 0x000e2800000e0000 */
[----:B------:R1:W2:Y:S01]  /*0070*/  SHFL.IDX PT, R2, R13, RZ, 0x1f ;  /* 0x00001fff0d027589 */ /* 0x0002a200000e0000 */
[----:B0-----:R-:W-:-:S13]  /*0080*/  ISETP.NE.OR P0, PT, R7, RZ, !P0 ;  /* 0x000000ff0700720c */ /* 0x001fda0004705670 */
[----:B-12---:R-:W-:Y:S05]  /*0090*/  @P0 BRA `(.L_x_1) ;  /* 0x00000000002c0947 */ /* 0x006fea0003800000 */
[----:B------:R-:W-:Y:S02]  /*00a0*/  ULDC.64 UR4, c[0x0][0x198] ;  /* 0x0000660000047ab9 */ /* 0x000fe40000000a00 */
[----:B------:R-:W-:Y:S02]  /*00b0*/  UIADD3 UR6, UP0, UR4, 0xf0, URZ ;  /* 0x000000f004067890 */ /* 0x000fe4000ff1e03f */
[----:B------:R-:W-:Y:S02]  /*00c0*/  UIADD3 UR8, UP1, UR4, 0x1f0, URZ ;  /* 0x000001f004087890 */ /* 0x000fe4000ff3e03f */
[----:B------:R-:W-:Y:S02]  /*00d0*/  UIADD3 UR4, UP2, UR4, 0x2f0, URZ ;  /* 0x000002f004047890 */ /* 0x000fe4000ff5e03f */
[----:B------:R-:W-:Y:S02]  /*00e0*/  UIADD3.X UR7, URZ, UR5, URZ, UP0, !UPT ;  /* 0x000000053f077290 */ /* 0x000fe400087fe43f */
[----:B------:R-:W-:-:S02]  /*00f0*/  UIADD3.X UR9, URZ, UR5, URZ, UP1, !UPT ;  /* 0x000000053f097290 */ /* 0x000fc40008ffe43f */
[----:B------:R-:W-:-:S05]  /*0100*/  UIADD3.X UR5, URZ, UR5, URZ, UP2, !UPT ;  /* 0x000000053f057290 */ /* 0x000fca00097fe43f */
[----:B------:R0:W-:Y:S02]  /*0110*/  UTMACCTL.PF [UR6] ;  /* 0x00000000060079b9 */ /* 0x0001e40008040000 */
[----:B------:R0:W-:Y:S02]  /*0120*/  UTMACCTL.PF [UR8] ;  /* 0x00000000080079b9 */ /* 0x0001e40008040000 */
[----:B------:R0:W-:Y:S02]  /*0130*/  UTMACCTL.PF [UR4] ;  /* 0x00000000040079b9 */ /* 0x0001e40008040000 */
[----:B0-----:R-:W-:Y:S01]  /*0140*/  NOP ;  /* 0x0000000000007918 */ /* 0x001fe20000000000 */
.L_x_1:
[----:B------:R-:W-:Y:S05]  /*0150*/  BSYNC B0 ;  /* 0x0000000000007941 */ /* 0x000fea0003800000 */
.L_x_0:
[----:B------:R-:W0:Y:S02]  /*0160*/  SHFL.IDX PT, R3, R0, RZ, 0x1f ;  /* 0x00001fff00037589 */ /* 0x000e2400000e0000 */
[----:B0-----:R-:W-:-:S13]  /*0170*/  ISETP.NE.AND P0, PT, R3, RZ, PT ;  /* 0x000000ff0300720c */ /* 0x001fda0003f05270 */
[----:B------:R-:W-:Y:S05]  /*0180*/  @P0 BRA `(.L_x_2) ;  /* 0x00000004000c0947 */ /* 0x000fea0003800000 */
[----:B------:R-:W-:Y:S01]  /*0190*/  ELECT P0, URZ, PT ;  /* 0x00000000003f782f */ /* 0x000fe20003800000 */
[----:B------:R-:W-:-:S12]  /*01a0*/  BSSY B0, `(.L_x_2) ;  /* 0x0000041000007945 */ /* 0x000fd80003800000 */
[----:B------:R-:W-:Y:S05]  /*01b0*/  @!P0 BRA `(.L_x_3) ;  /* 0x0000000000fc8947 */ /* 0x000fea0003800000 */
[----:B------:R-:W0:Y:S01]  /*01c0*/  S2UR UR8, SR_CgaCtaId ;  /* 0x00000000000879c3 */ /* 0x000e220000008800 */
[----:B------:R-:W-:Y:S01]  /*01d0*/  UMOV UR4, 0x400 ;  /* 0x0000040000047882 */ /* 0x000fe20000000000 */
[----:B------:R-:W-:Y:S01]  /*01e0*/  UMOV UR5, 0x1 ;  /* 0x0000000100057882 */ /* 0x000fe20000000000 */
[----:B------:R-:W-:Y:S02]  /*01f0*/  UMOV UR6, 0x4 ;  /* 0x0000000400067882 */ /* 0x000fe40000000000 */
[----:B------:R-:W-:-:S04]  /*0200*/  UIADD3 UR6, -UR6, 0x100000, URZ ;  /* 0x0010000006067890 */ /* 0x000fc8000fffe13f */
[----:B------:R-:W-:Y:S02]  /*0210*/  USHF.L.U32 UR7, UR6, 0xb, URZ ;  /* 0x0000000b06077899 */ /* 0x000fe4000800063f */
[----:B------:R-:W-:Y:S02]  /*0220*/  USHF.L.U32 UR6, UR6, 0x1, URZ ;  /* 0x0000000106067899 */ /* 0x000fe4000800063f */
[----:B0-----:R-:W-:Y:S02]  /*0230*/  ULEA UR8, UR8, UR4, 0x18 ;  /* 0x0000000408087291 */ /* 0x001fe4000f8ec03f */
[----:B------:R-:W-:-:S04]  /*0240*/  UIADD3 UR4, -UR5, 0x100000, URZ ;  /* 0x0010000005047890 */ /* 0x000fc8000fffe13f */
[----:B------:R-:W-:Y:S02]  /*0250*/  USHF.L.U32 UR5, UR4, 0xb, URZ ;  /* 0x0000000b04057899 */ /* 0x000fe4000800063f */
[----:B------:R-:W-:Y:S01]  /*0260*/  USHF.L.U32 UR4, UR4, 0x1, URZ ;  /* 0x0000000104047899 */ /* 0x000fe2000800063f */
[----:B------:R-:W0:Y:S11]  /*0270*/  FENCE.VIEW.ASYNC.S ;  /* 0x00000000000073c6 */ /* 0x000e360000000000 */
[----:B0-----:R0:W1:Y:S01]  /*0280*/  SYNCS.EXCH.64 URZ, [UR8], UR4 ;  /* 0x00000004083f75b2 */ /* 0x0010620008000100 */
[----:B------:R0:W2:Y:S01]  /*0290*/  SYNCS.EXCH.64 URZ, [UR8+0xc8], UR6 ;  /* 0x0000c806083f75b2 */ /* 0x0000a20008000100 */
[----:B------:R0:W3:Y:S01]  /*02a0*/  SYNCS.EXCH.64 URZ, [UR8+0x8], UR4 ;  /* 0x00000804083f75b2 */ /* 0x0000e20008000100 */
[----:B------:R0:W4:Y:S01]  /*02b0*/  SYNCS.EXCH.64 URZ, [UR8+0xd0], UR6 ;  /* 0x0000d006083f75b2 */ /* 0x0001220008000100 */
[----:B------:R0:W0:Y:S01]  /*02c0*/  SYNCS.EXCH.64 URZ, [UR8+0x10], UR4 ;  /* 0x00001004083f75b2 */ /* 0x0000220008000100 */
        /* <DEDUP_REMOVED lines=45> */
[----:B-1234-:R-:W-:Y:S01]  /*05a0*/  NOP ;  /* 0x0000000000007918 */ /* 0x01efe20000000000 */
.L_x_3:
[----:B0-----:R-:W-:Y:S05]  /*05b0*/  BSYNC B0 ;  /* 0x0000000000007941 */ /* 0x001fea0003800000 */
.L_x_2:
[----:B------:R-:W0:Y:S01]  /*05c0*/  S2UR UR8, SR_CTAID.X ;  /* 0x00000000000879c3 */ /* 0x000e220000002500 */
[----:B------:R-:W-:Y:S01]  /*05d0*/  SHF.R.S32.HI R5, RZ, 0x1f, R12 ;  /* 0x0000001fff057819 */ /* 0x000fe2000001140c */
[----:B------:R-:W1:Y:S01]  /*05e0*/  SHFL.IDX PT, R0, R0, RZ, 0x1f ;  /* 0x00001fff00007589 */ /* 0x000e6200000e0000 */
[----:B------:R-:W-:Y:S01]  /*05f0*/  ELECT P0, URZ, PT ;  /* 0x00000000003f782f */ /* 0x000fe20003800000 */
[----:B------:R-:W-:Y:S01]  /*0600*/  NOP ;  /* 0x0000000000007918 */ /* 0x000fe20000000000 */
[----:B------:R-:W-:Y:S01]  /*0610*/  LEA.HI R5, R5, R12, RZ, 0x7 ;  /* 0x0000000c05057211 */ /* 0x000fe200078f38ff */
[----:B------:R-:W2:Y:S01]  /*0620*/  S2R R10, SR_CTAID.Y ;  /* 0x00000000000a7919 */ /* 0x000ea20000002600 */
[----:B------:R-:W-:Y:S01]  /*0630*/  ULDC UR4, c[0x0][0x150] ;  /* 0x0000540000047ab9 */ /* 0x000fe20000000800 */
[----:B------:R-:W3:Y:S01]  /*0640*/  LDC R8, c[0x0][0x144] ;  /* 0x00005100ff087b82 */ /* 0x000ee20000000800 */
[----:B------:R-:W-:Y:S01]  /*0650*/  LOP3.LUT R5, R5, 0xffffff80, RZ, 0xc0, !PT ;  /* 0xffffff8005057812 */ /* 0x000fe200078ec0ff */
[----:B------:R-:W-:Y:S01]  /*0660*/  NOP ;  /* 0x0000000000007918 */ /* 0x000fe20000000000 */
[----:B------:R-:W-:-:S03]  /*0670*/  ISETP.NE.AND P2, PT, R2, RZ, PT ;  /* 0x000000ff0200720c */ /* 0x000fc60003f45270 */
[----:B------:R-:W-:Y:S02]  /*0680*/  IMAD.IADD R5, R12, 0x1, -R5 ;  /* 0x000000010c057824 */ /* 0x000fe400078e0a05 */
[----:B------:R-:W4:Y:S03]  /*0690*/  LDC R14, c[0x0][0x140] ;  /* 0x00005000ff0e7b82 */ /* 0x000f260000000800 */
[----:B------:R-:W-:Y:S02]  /*06a0*/  SHF.R.S32.HI R4, RZ, 0x1f, R5 ;  /* 0x0000001fff047819 */ /* 0x000fe40000011405 */
[----:B------:R-:W-:Y:S02]  /*06b0*/  LOP3.LUT P6, RZ, R5, 0x7, RZ, 0xc0, !PT ;  /* 0x0000000705ff7812 */ /* 0x000fe400078cc0ff */
[----:B------:R-:W-:Y:S01]  /*06c0*/  LEA.HI R4, R4, R5, RZ, 0x3 ;  /* 0x0000000504047211 */ /* 0x000fe200078f18ff */
[----:B------:R-:W5:Y:S01]  /*06d0*/  LDC R15, c[0x0][0x148] ;  /* 0x00005200ff0f7b82 */ /* 0x000f620000000800 */
[----:B0-----:R-:W-:-:S02]  /*06e0*/  I2FP.F32.U32 R6, UR8 ;  /* 0x0000000800067c45 */ /* 0x001fc40008201000 */
[----:B-1----:R-:W-:Y:S02]  /*06f0*/  ISETP.NE.OR P0, PT, R0, RZ, !P0 ;  /* 0x000000ff0000720c */ /* 0x002fe40004705670 */
[--C-:B------:R-:W-:Y:S01]  /*0700*/  SHF.R.S32.HI R0, RZ, 0x3, R4.reuse ;  /* 0x00000003ff007819 */ /* 0x100fe20000011404 */
[----:B------:R-:W-:Y:S01]  /*0710*/  FMUL R6, R6, UR4 ;  /* 0x0000000406067c20 */ /* 0x000fe20008400000 */
[----:B------:R-:W-:Y:S01]  /*0720*/  SHF.R.S32.HI R9, RZ, 0x1f, R4 ;  /* 0x0000001fff097819 */ /* 0x000fe20000011404 */
[----:B------:R-:W-:Y:S01]  /*0730*/  ULDC UR4, c[0x0][0x154] ;  /* 0x0000550000047ab9 */ /* 0x000fe20000000800 */
[----:B------:R-:W-:Y:S02]  /*0740*/  SHF.R.S32.HI R4, RZ, 0x1f, R3 ;  /* 0x0000001fff047819 */ /* 0x000fe40000011403 */
[----:B------:R-:W-:Y:S01]  /*0750*/  LEA.HI R9, R9, R0, RZ, 0x2 ;  /* 0x0000000009097211 */ /* 0x000fe200078f10ff */
[----:B------:R-:W0:Y:S01]  /*0760*/  F2I.U32.TRUNC.NTZ R6, R6 ;  /* 0x0000000600067305 */ /* 0x000e22000020f000 */
[----:B------:R-:W-:-:S02]  /*0770*/  LEA.HI R4, R4, R3, RZ, 0x2 ;  /* 0x0000000304047211 */ /* 0x000fc400078f10ff */
[----:B------:R-:W-:Y:S01]  /*0780*/  LOP3.LUT R9, R9, 0xfffffffc, RZ, 0xc0, !PT ;  /* 0xfffffffc09097812 */ /* 0x000fe200078ec0ff */
[----:B------:R-:W-:Y:S01]  /*0790*/  VOTEU.ALL UP0, P0 ;  /* 0x00000000003f7886 */ /* 0x000fe20000000000 */
[----:B------:R-:W-:Y:S01]  /*07a0*/  LOP3.LUT R4, R4, 0x3ffffffc, RZ, 0xc0, !PT ;  /* 0x3ffffffc04047812 */ /* 0x000fe200078ec0ff */
[----:B------:R-:W-:Y:S01]  /*07b0*/  VOTEU.ALL UP1, P0 ;  /* 0x00000000003f7886 */ /* 0x000fe20000020000 */
[----:B----4-:R-:W-:Y:S01]  /*07c0*/  ISETP.EQ.U32.AND P1, PT, R14, 0x1, PT ;  /* 0x000000010e00780c */ /* 0x010fe20003f22070 */
[----:B------:R-:W-:Y:S01]  /*07d0*/  IMAD.IADD R9, R0, 0x1, -R9 ;  /* 0x0000000100097824 */ /* 0x000fe200078e0a09 */
[----:B------:R-:W1:Y:S01]  /*07e0*/  @!UP0 S2UR UR7, SR_CgaCtaId ;  /* 0x00000000000789c3 */ /* 0x000e620000008800 */
[----:B------:R-:W-:Y:S01]  /*07f0*/  IMAD.IADD R4, R3, 0x1, -R4 ;  /* 0x0000000103047824 */ /* 0x000fe200078e0a04 */
[----:B------:R-:W-:Y:S01]  /*0800*/  SHF.R.S32.HI R0, RZ, 0x1f, R7 ;  /* 0x0000001fff007819 */ /* 0x000fe20000011407 */
[----:B------:R-:W-:Y:S01]  /*0810*/  @!UP0 UMOV UR6, 0x400 ;  /* 0x0000040000068882 */ /* 0x000fe20000000000 */
[----:B------:R-:W-:-:S02]  /*0820*/  VIADD R14, R2, 0xffffffff ;  /* 0xffffffff020e7836 */ /* 0x000fc40000000000 */
[----:B0-----:R-:W-:Y:S01]  /*0830*/  IMAD.MOV R3, RZ, RZ, -R6 ;  /* 0x000000ffff037224 */ /* 0x001fe200078e0a06 */
[----:B--2---:R-:W-:Y:S01]  /*0840*/  I2FP.F32.U32 R6, R10 ;  /* 0x0000000a00067245 */ /* 0x004fe20000201000 */
[----:B------:R-:W-:Y:S01]  /*0850*/  IMAD R4, R4, 0x4, R9 ;  /* 0x0000000404047824 */ /* 0x000fe200078e0209 */
[----:B------:R-:W-:Y:S01]  /*0860*/  LEA.HI R0, R0, R7, RZ, 0x2 ;  /* 0x0000000700007211 */ /* 0x000fe200078f10ff */
[----:B---3--:R-:W-:Y:S01]  /*0870*/  IMAD R9, R8, R3, UR8 ;  /* 0x0000000808097e24 */ /* 0x008fe2000f8e0203 */
[----:B------:R-:W-:Y:S01]  /*0880*/  ISETP.GE.U32.AND P5, PT, R14, 0x2, PT ;  /* 0x000000020e00780c */ /* 0x000fe20003fa6070 */
[----:B------:R-:W-:Y:S01]  /*0890*/  FMUL R8, R6, UR4 ;  /* 0x0000000406087c20 */ /* 0x000fe20008400000 */
[----:B------:R-:W-:Y:S01]  /*08a0*/  LEA.HI R3, R4, R4, RZ, 0x1 ;  /* 0x0000000404037211 */ /* 0x000fe200078f08ff */
[----:B------:R-:W-:Y:S01]  /*08b0*/  UMOV UR4, 0x20 ;  /* 0x0000002000047882 */ /* 0x000fe20000000000 */
[----:B------:R-:W-:Y:S01]  /*08c0*/  LOP3.LUT R0, R0, 0xfffffffc, RZ, 0xc0, !PT ;  /* 0xfffffffc00007812 */ /* 0x000fe200078ec0ff */
[----:B------:R-:W-:-:S04]  /*08d0*/  @!UP0 UIADD3 UR4, -UR4, 0x100000, URZ ;  /* 0x0010000004048890 */ /* 0x000fc8000fffe13f */
[----:B------:R-:W-:Y:S02]  /*08e0*/  @!UP0 USHF.L.U32 UR5, UR4, 0xb, URZ ;  /* 0x0000000b04058899 */ /* 0x000fe4000800063f */
[----:B------:R-:W-:Y:S01]  /*08f0*/  @!UP0 USHF.L.U32 UR4, UR4, 0x1, URZ ;  /* 0x0000000104048899 */ /* 0x000fe2000800063f */
[----:B------:R-:W-:Y:S01]  /*0900*/  LOP3.LUT R3, R3, 0xfffffffe, RZ, 0xc0, !PT ;  /* 0xfffffffe03037812 */ /* 0x000fe200078ec0ff */
[----:B------:R-:W0:Y:S01]  /*0910*/  F2I.U32.TRUNC.NTZ R8, R8 ;  /* 0x0000000800087305 */ /* 0x000e22000020f000 */
[----:B------:R-:W-:-:S03]  /*0920*/  IMAD.IADD R7, R7, 0x1, -R0 ;  /* 0x0000000107077824 */ /* 0x000fc600078e0a00 */
[C---:B------:R-:W-:Y:S02]  /*0930*/  IMAD.IADD R6, R4.reuse, 0x1, -R3 ;  /* 0x0000000104067824 */ /* 0x040fe400078e0a03 */
[----:B------:R-:W-:Y:S01]  /*0940*/  IMAD.SHL.U32 R3, R4, 0x4, RZ ;  /* 0x0000000404037824 */ /* 0x000fe200078e00ff */
[C---:B------:R-:W-:Y:S01]  /*0950*/  ISETP.NE.AND P4, PT, R7.reuse, 0x3, PT ;  /* 0x000000030700780c */ /* 0x040fe20003f85270 */
[----:B-1----:R-:W-:Y:S01]  /*0960*/  @!UP0 ULEA UR6, UR7, UR6, 0x18 ;  /* 0x0000000607068291 */ /* 0x002fe2000f8ec03f */
[----:B------:R-:W-:Y:S01]  /*0970*/  ISETP.NE.AND P3, PT, R6, R9, PT ;  /* 0x000000090600720c */ /* 0x000fe20003f65270 */
[----:B------:R-:W-:Y:S01]  /*0980*/  VOTEU.ALL UP0, P0 ;  /* 0x00000000003f7886 */ /* 0x000fe20000000000 */
[----:B------:R-:W-:Y:S02]  /*0990*/  LOP3.LUT R6, R4, 0xc, R3, 0x78, !PT ;  /* 0x0000000c04067812 */ /* 0x000fe400078e7803 */
[----:B------:R-:W-:Y:S01]  /*09a0*/  ISETP.EQ.OR P0, PT, R7, RZ, !P4 ;  /* 0x000000ff0700720c */ /* 0x000fe20006702670 */
[----:B0-----:R-:W-:Y:S01]  /*09b0*/  IMAD.MOV R22, RZ, RZ, -R8 ;  /* 0x000000ffff167224 */ /* 0x001fe200078e0a08 */
[----:B------:R-:W-:-:S02]  /*09c0*/  LOP3.LUT R8, R12, 0x7f, RZ, 0xc0, !PT ;  /* 0x0000007f0c087812 */ /* 0x000fc400078ec0ff */
[----:B------:R-:W-:Y:S01]  /*09d0*/  ISETP.EQ.AND P0, PT, R2, RZ, P0 ;  /* 0x000000ff0200720c */ /* 0x000fe20000702270 */
[----:B-----5:R-:W-:Y:S01]  /*09e0*/  IMAD R3, R15, R22, R10 ;  /* 0x000000160f037224 */ /* 0x020fe200078e020a */
[----:B------:R-:W0:Y:S02]  /*09f0*/  FENCE.VIEW.ASYNC.S ;  /* 0x00000000000073c6 */ /* 0x000e240000000000 */
[----:B0-----:R0:W1:Y:S01]  /*0a00*/  @!UP0 SYNCS.EXCH.64 URZ, [UR6+0x1a0], UR4 ;  /* 0x0001a004063f85b2 */ /* 0x0010620008000100 */
[----:B------:R-:W-:-:S04]  /*0a10*/  @P3 LEA.HI R0, R6, R6, RZ, 0x1 ;  /* 0x0000000606003211 */ /* 0x000fc800078f08ff */
[----:B------:R-:W-:-:S04]  /*0a20*/  @P3 SHF.R.S32.HI R0, RZ, 0x1, R0 ;  /* 0x00000001ff003819 */ /* 0x000fc80000011400 */
[----:B------:R-:W-:Y:S01]  /*0a30*/  @P3 ISETP.NE.AND P4, PT, R0, R3, PT ;  /* 0x000000030000320c */ /* 0x000fe20003f85270 */
[----:B------:R-:W-:Y:S01]  /*0a40*/  IMAD.MOV.U32 R3, RZ, RZ, 0x1 ;  /* 0x00000001ff037424 */ /* 0x000fe200078e00ff */
[----:B------:R-:W-:Y:S02]  /*0a50*/  SEL R0, RZ, 0x1, !P0 ;  /* 0x00000001ff007807 */ /* 0x000fe40004000000 */
[----:B------:R-:W-:Y:S01]  /*0a60*/  ISETP.LT.U32.AND P0, PT, R6, 0x2, !P6 ;  /* 0x000000020600780c */ /* 0x000fe20007701070 */
[----:B------:R0:W2:Y:S01]  /*0a70*/  @!UP1 SYNCS.EXCH.64 URZ, [UR6+0x1a8], UR4 ;  /* 0x0001a804063f95b2 */ /* 0x0000a20008000100 */
[----:B------:R-:W-:Y:S01]  /*0a80*/  SEL R0, R0, 0x2, P5 ;  /* 0x0000000200007807 */ /* 0x000fe20002800000 */
[----:B------:R-:W-:Y:S01]  /*0a90*/  NOP ;  /* 0x0000000000007918 */ /* 0x000fe20000000000 */
[----:B------:R-:W-:Y:S02]  /*0aa0*/  SEL R2, RZ, 0x1, !P0 ;  /* 0x00000001ff027807 */ /* 0x000fe40004000000 */
[----:B------:R-:W-:Y:S01]  /*0ab0*/  @P3 SEL R3, RZ, 0x1, P4 ;  /* 0x00000001ff033807 */ /* 0x000fe20002000000 */
[----:B------:R-:W-:Y:S06]  /*0ac0*/  @!P1 BRA `(.L_x_4) ;  /* 0x0000000000089947 */ /* 0x000fec0003800000 */
[----:B-12---:R-:W-:Y:S01]  /*0ad0*/  UCGABAR_ARV ;  /* 0x00000000000079c7 */ /* 0x006fe20008000000 */
[----:B------:R-:W-:Y:S05]  /*0ae0*/  BRA `(.L_x_5) ;  /* 0x0000000000047947 */ /* 0x000fea0003800000 */
.L_x_4:
[----:B-12---:R-:W-:Y:S01]  /*0af0*/  NOP ;  /* 0x0000000000007918 */ /* 0x006fe20000000000 */
.L_x_5:
[----:B------:R-:W1:Y:S01]  /*0b00*/  LDC R4, c[0x0][0x75c] ;  /* 0x0001d700ff047b82 */ /* 0x000e620000000800 */
[----:B------:R-:W-:Y:S01]  /*0b10*/  IMAD.MOV.U32 R5, RZ, RZ, RZ ;  /* 0x000000ffff057224 */ /* 0x000fe200078e00ff */
[----:B-1----:R-:W-:Y:S01]  /*0b20*/  ISETP.NE.AND P3, PT, R4, 0x1, PT ;  /* 0x000000010400780c */ /* 0x002fe20003f65270 */
[----:B------:R-:W-:-:S12]  /*0b30*/  IMAD.U32 R4, RZ, RZ, UR8 ;  /* 0x00000008ff047e24 */ /* 0x000fd8000f8e00ff */
[----:B------:R-:W1:Y:S01]  /*0b40*/  @P3 LDC R19, c[0x0][0x10] ;  /* 0x00000400ff133b82 */ /* 0x000e620000000800 */
[----:B------:R-:W-:Y:S02]  /*0b50*/  @P3 IMAD.MOV.U32 R11, RZ, RZ, RZ ;  /* 0x000000ffff0b3224 */ /* 0x000fe400078e00ff */
[----:B------:R-:W-:-:S05]  /*0b60*/  @P3 IMAD.MOV.U32 R21, RZ, RZ, RZ ;  /* 0x000000ffff153224 */ /* 0x000fca00078e00ff */
[----:B------:R-:W2:Y:S01]  /*0b70*/  @!P3 LDC R17, c[0x0][0xc] ;  /* 0x00000300ff11bb82 */ /* 0x000ea20000000800 */
[----:B0-----:R-:W-:Y:S01]  /*0b80*/  ULDC UR4, c[0x0][0xc] ;  /* 0x0000030000047ab9 */ /* 0x001fe20000000800 */
[----:B------:R-:W-:Y:S01]  /*0b90*/  ULDC UR5, c[0x0][0x10] ;  /* 0x0000040000057ab9 */ /* 0x000fe20000000800 */
[----:B------:R-:W-:Y:S01]  /*0ba0*/  ULDC UR6, c[0x0][0x14] ;  /* 0x0000050000067ab9 */ /* 0x000fe20000000800 */
[----:B------:R-:W-:-:S04]  /*0bb0*/  UIMAD.WIDE.U32 UR4, UR4, UR5, URZ ;  /* 0x00000005040472a5 */ /* 0x000fc8000f8e003f */
[----:B------:R-:W-:Y:S02]  /*0bc0*/  UIMAD.WIDE.U32 UR34, UR4, UR6, URZ ;  /* 0x00000006042272a5 */ /* 0x000fe4000f8e003f */
[----:B------:R-:W-:-:S04]  /*0bd0*/  UIMAD UR6, UR5, UR6, URZ ;  /* 0x00000006050672a4 */ /* 0x000fc8000f8e023f */
[----:B------:R-:W-:Y:S01]  /*0be0*/  UIADD3 UR6, UR35, UR6, URZ ;  /* 0x0000000623067290 */ /* 0x000fe2000fffe03f */
[----:B-1----:R-:W-:-:S04]  /*0bf0*/  @P3 IMAD.WIDE.U32 R18, R19, UR8, R10 ;  /* 0x0000000813123c25 */ /* 0x002fc8000f8e000a */
[----:B--2---:R-:W-:-:S04]  /*0c00*/  @!P3 IMAD.WIDE.U32 R16, R10, R17, R4 ;  /* 0x000000110a10b225 */ /* 0x004fc800078e0004 */
[----:B------:R-:W-:Y:S02]  /*0c10*/  @P3 IMAD.MOV.U32 R4, RZ, RZ, R18 ;  /* 0x000000ffff043224 */ /* 0x000fe400078e0012 */
[----:B------:R-:W-:Y:S02]  /*0c20*/  @P3 IMAD.IADD R5, R19, 0x1, R21 ;  /* 0x0000000113053824 */ /* 0x000fe400078e0215 */
[----:B------:R-:W-:Y:S02]  /*0c30*/  @!P3 IMAD.MOV.U32 R4, RZ, RZ, R16 ;  /* 0x000000ffff04b224 */ /* 0x000fe400078e0010 */
[----:B------:R-:W-:Y:S01]  /*0c40*/  @!P3 IMAD.MOV.U32 R5, RZ, RZ, R17 ;  /* 0x000000ffff05b224 */ /* 0x000fe200078e0011 */
[----:B------:R-:W-:Y:S06]  /*0c50*/  @!P1 BRA `(.L_x_6) ;  /* 0x00000000000c9947 */ /* 0x000fec0003800000 */
[----:B------:R-:W-:Y:S01]  /*0c60*/  UCGABAR_WAIT ;  /* 0x0000000000007dc7 */ /* 0x000fe20008000000 */
[----:B------:R-:W-:Y:S01]  /*0c70*/  CCTL.IVALL ;  /* 0x00000000ff00798f */ /* 0x000fe20002000000 */
[----:B------:R-:W-:Y:S05]  /*0c80*/  BRA `(.L_x_7) ;  /* 0x0000000000047947 */ /* 0x000fea0003800000 */
.L_x_6:
[----:B------:R-:W-:Y:S06]  /*0c90*/  BAR.SYNC.DEFER_BLOCKING 0x0 ;  /* 0x0000000000007b1d */ /* 0x000fec0000010000 */
.L_x_7:
[----:B------:R-:W-:Y:S05]  /*0ca0*/  @!P2 BRA `(.L_x_8) ;  /* 0x00000044004ca947 */ /* 0x000fea0003800000 */
[----:B------:R-:W-:-:S13]  /*0cb0*/  ISETP.GT.U32.AND P0, PT, R14, 0x1, PT ;  /* 0x000000010e00780c */ /* 0x000fda0003f04070 */
[----:B------:R-:W-:Y:S05]  /*0cc0*/  @P0 EXIT ;  /* 0x000000000000094d */ /* 0x000fea0003800000 */
[----:B------:R-:W-:Y:S01]  /*0cd0*/  ULDC.64 UR4, c[0x0][0x750] ;  /* 0x0001d40000047ab9 */ /* 0x000fe20000000a00 */
[----:B------:R-:W-:Y:S01]  /*0ce0*/  PRMT R14, RZ, 0x7610, R14 ;  /* 0x00007610ff0e7816 */ /* 0x000fe2000000000e */
[----:B------:R-:W-:Y:S01]  /*0cf0*/  IMAD.MOV.U32 R19, RZ, RZ, -0x1 ;  /* 0xffffffffff137424 */ /* 0x000fe200078e00ff */
[----:B------:R-:W-:Y:S01]  /*0d00*/  ISETP.GE.U32.AND P0, PT, R4, UR4, PT ;  /* 0x0000000404007c0c */ /* 0x000fe2000bf06070 */
[----:B------:R-:W-:Y:S02]  /*0d10*/  IMAD.MOV.U32 R21, RZ, RZ, -0x1 ;  /* 0xffffffffff157424 */ /* 0x000fe400078e00ff */
[----:B------:R-:W-:Y:S01]  /*0d20*/  IMAD.MOV.U32 R57, RZ, RZ, -0x1 ;  /* 0xffffffffff397424 */ /* 0x000fe200078e00ff */
[----:B------:R-:W-:-:S13]  /*0d30*/  ISETP.GE.U32.AND.EX P0, PT, R5, UR5, PT, P0 ;  /* 0x0000000505007c0c */ /* 0x000fda000bf06100 */
[----:B------:R-:W-:Y:S05]  /*0d40*/  @P0 BRA `(.L_x_9) ;  /* 0x0000000400240947 */ /* 0x000fea0003800000 */
[----:B------:R-:W0:Y:S01]  /*0d50*/  LDC.64 R24, c[0x0][0x728] ;  /* 0x0001ca00ff187b82 */ /* 0x000e220000000a00 */
[----:B------:R-:W-:Y:S02]  /*0d60*/  IMAD.MOV.U32 R16, RZ, RZ, R4 ;  /* 0x000000ffff107224 */ /* 0x000fe400078e0004 */
[----:B------:R-:W-:-:S05]  /*0d70*/  IMAD.MOV.U32 R17, RZ, RZ, R5 ;  /* 0x000000ffff117224 */ /* 0x000fca00078e0005 */
[----:B------:R-:W1:Y:S08]  /*0d80*/  LDC R14, c[0x0][0x730] ;  /* 0x0001cc00ff0e7b82 */ /* 0x000e700000000800 */
[----:B------:R-:W2:Y:S01]  /*0d90*/  LDC.64 R26, c[0x0][0x720] ;  /* 0x0001c800ff1a7b82 */ /* 0x000ea20000000a00 */
[----:B0-----:R-:W-:-:S04]  /*0da0*/  ISETP.NE.U32.AND P0, PT, R24, RZ, PT ;  /* 0x000000ff1800720c */ /* 0x001fc80003f05070 */
[----:B------:R-:W-:-:S13]  /*0db0*/  ISETP.NE.AND.EX P0, PT, R25, RZ, PT, P0 ;  /* 0x000000ff1900720c */ /* 0x000fda0003f05300 */
[----:B-12---:R-:W-:Y:S05]  /*0dc0*/  @!P0 BRA `(.L_x_10) ;  /* 0x0000000000288947 */ /* 0x006fea0003800000 */
[----:B------:R-:W0:Y:S02]  /*0dd0*/  LDC R7, c[0x0][0x734] ;  /* 0x0001cd00ff077b82 */ /* 0x000e240000000800 */
[----:B0-----:R-:W-:-:S05]  /*0de0*/  IADD3 R7, P0, R4, R7, RZ ;  /* 0x0000000704077210 */ /* 0x001fca0007f1e0ff */
[----:B------:R-:W-:-:S04]  /*0df0*/  IMAD.X R23, RZ, RZ, R5, P0 ;  /* 0x000000ffff177224 */ /* 0x000fc800000e0605 */
[----:B------:R-:W-:-:S04]  /*0e00*/  IMAD.WIDE.U32 R16, R23, R24, RZ ;  /* 0x0000001817107225 */ /* 0x000fc800078e00ff */
[----:B------:R-:W-:-:S04]  /*0e10*/  IMAD.WIDE.U32 R18, P0, R7, R25, R16 ;  /* 0x0000001907127225 */ /* 0x000fc80007800010 */
[----:B------:R-:W-:-:S04]  /*0e20*/  IMAD.WIDE.U32 R16, R7, R24, RZ ;  /* 0x0000001807107225 */ /* 0x000fc800078e00ff */
[----:B------:R-:W-:Y:S01]  /*0e30*/  IMAD.X R21, RZ, RZ, RZ, P0 ;  /* 0x000000ffff157224 */ /* 0x000fe200000e06ff */
[----:B------:R-:W-:Y:S01]  /*0e40*/  IADD3 RZ, P0, R17, R18, RZ ;  /* 0x0000001211ff7210 */ /* 0x000fe20007f1e0ff */
[----:B------:R-:W-:-:S04]  /*0e50*/  IMAD.MOV.U32 R20, RZ, RZ, R19 ;  /* 0x000000ffff147224 */ /* 0x000fc800078e0013 */
[----:B------:R-:W-:-:S08]  /*0e60*/  IMAD.WIDE.U32.X R16, R23, R25, R20, P0 ;  /* 0x0000001917107225 */ /* 0x000fd000000e0414 */
.L_x_10:
[----:B------:R-:W0:Y:S01]  /*0e70*/  LDC.64 R30, c[0x0][0x740] ;  /* 0x0001d000ff1e7b82 */ /* 0x000e220000000a00 */
[-CC-:B------:R-:W-:Y:S01]  /*0e80*/  SHF.R.U64 R57, R16, R14.reuse, R17.reuse ;  /* 0x0000000e10397219 */ /* 0x180fe20000001211 */
[----:B------:R-:W-:Y:S01]  /*0e90*/  IMAD.MOV.U32 R25, RZ, RZ, 0x1 ;  /* 0x00000001ff197424 */ /* 0x000fe200078e00ff */
[----:B------:R-:W-:Y:S02]  /*0ea0*/  SHF.R.U32.HI R7, RZ, R14, R17 ;  /* 0x0000000eff077219 */ /* 0x000fe40000011611 */
[----:B------:R-:W-:-:S03]  /*0eb0*/  IADD3 R11, P0, RZ, -R57, RZ ;  /* 0x80000039ff0b7210 */ /* 0x000fc60007f1e0ff */
[----:B------:R-:W1:Y:S02]  /*0ec0*/  LDC R18, c[0x0][0x718] ;  /* 0x0001c600ff127b82 */ /* 0x000e640000000800 */
[----:B------:R-:W-:Y:S02]  /*0ed0*/  IMAD.X R7, RZ, RZ, ~R7, P0 ;  /* 0x000000ffff077224 */ /* 0x000fe400000e0e07 */
[----:B------:R-:W-:-:S04]  /*0ee0*/  IMAD.WIDE.U32 R16, R11, R26, R4 ;  /* 0x0000001a0b107225 */ /* 0x000fc800078e0004 */
[----:B------:R-:W2:Y:S01]  /*0ef0*/  LDC R24, c[0x0][0x708] ;  /* 0x0001c200ff187b82 */ /* 0x000ea20000000800 */
[----:B------:R-:W-:Y:S02]  /*0f00*/  IMAD R14, R7, R26, RZ ;  /* 0x0000001a070e7224 */ /* 0x000fe400078e02ff */
[----:B------:R-:W-:Y:S02]  /*0f10*/  IMAD.MOV.U32 R7, RZ, RZ, -0x1 ;  /* 0xffffffffff077424 */ /* 0x000fe400078e00ff */
[----:B------:R-:W-:-:S03]  /*0f20*/  IMAD R11, R11, R27, R14 ;  /* 0x0000001b0b0b7224 */ /* 0x000fc600078e020e */
[----:B------:R-:W3:Y:S01]  /*0f30*/  LDC R28, c[0x0][0x758] ;  /* 0x0001d600ff1c7b82 */ /* 0x000ee20000000800 */
[----:B------:R-:W-:Y:S01]  /*0f40*/  IMAD.IADD R11, R17, 0x1, R11 ;  /* 0x00000001110b7824 */ /* 0x000fe200078e020b */
[----:B0-----:R-:W-:-:S04]  /*0f50*/  ISETP.NE.U32.AND P0, PT, R30, RZ, PT ;  /* 0x000000ff1e00720c */ /* 0x001fc80003f05070 */
[----:B------:R-:W-:Y:S02]  /*0f60*/  ISETP.NE.AND.EX P0, PT, R31, RZ, PT, P0 ;  /* 0x000000ff1f00720c */ /* 0x000fe40003f05300 */
[----:B------:R-:W0:Y:S01]  /*0f70*/  LDC R26, c[0x0][0x700] ;  /* 0x0001c000ff1a7b82 */ /* 0x000e220000000800 */
[-CC-:B-1----:R-:W-:Y:S02]  /*0f80*/  SHF.R.U64 R20, R16, R18.reuse, R11.reuse ;  /* 0x0000001210147219 */ /* 0x182fe4000000120b */
[----:B------:R-:W-:-:S05]  /*0f90*/  SHF.R.U32.HI R11, RZ, R18, R11 ;  /* 0x00000012ff0b7219 */ /* 0x000fca000001160b */
[----:B------:R-:W1:Y:S01]  /*0fa0*/  LDC R21, c[0x0][0x748] ;  /* 0x0001d200ff157b82 */ /* 0x000e620000000800 */
[-CC-:B--2---:R-:W-:Y:S02]  /*0fb0*/  SHF.R.U64 R29, R20, R24.reuse, R11.reuse ;  /* 0x00000018141d7219 */ /* 0x184fe4000000120b */
[----:B------:R-:W-:Y:S01]  /*0fc0*/  SHF.R.U32.HI R11, RZ, R24, R11 ;  /* 0x00000018ff0b7219 */ /* 0x000fe2000001160b */
[----:B------:R-:W-:-:S04]  /*0fd0*/  IMAD R24, R15, R22, R10 ;  /* 0x000000160f187224 */ /* 0x000fc800078e020a */
[----:B------:R-:W2:Y:S01]  /*0fe0*/  LDC R23, c[0x0][0x738] ;  /* 0x0001ce00ff177b82 */ /* 0x000ea20000000800 */
[-CC-:B---3--:R-:W-:Y:S02]  /*0ff0*/  SHF.R.U64 R22, R29, R28.reuse, R11.reuse ;  /* 0x0000001c1d167219 */ /* 0x188fe4000000120b */
[-C--:B------:R-:W-:Y:S02]  /*1000*/  SHF.L.U32 R7, R7, R28.reuse, RZ ;  /* 0x0000001c07077219 */ /* 0x080fe400000006ff */
[----:B------:R-:W-:Y:S01]  /*1010*/  SHF.R.U32.HI R11, RZ, R28, R11 ;  /* 0x0000001cff0b7219 */ /* 0x000fe2000001160b */
[----:B------:R-:W-:Y:S01]  /*1020*/  IMAD.MOV.U32 R10, RZ, RZ, R22 ;  /* 0x000000ffff0a7224 */ /* 0x000fe200078e0016 */
[----:B------:R-:W-:Y:S01]  /*1030*/  LOP3.LUT R18, RZ, R7, RZ, 0x33, !PT ;  /* 0x00000007ff127212 */ /* 0x000fe200078e33ff */
[----:B------:R-:W3:Y:S01]  /*1040*/  LDC R27, c[0x0][0x710] ;  /* 0x0001c400ff1b7b82 */ /* 0x000ee20000000800 */
[----:B------:R-:W-:Y:S05]  /*1050*/  @!P0 BRA `(.L_x_11) ;  /* 0x0000000000288947 */ /* 0x000fea0003800000 */
[----:B------:R-:W4:Y:S02]  /*1060*/  LDC R7, c[0x0][0x74c] ;  /* 0x0001d300ff077b82 */ /* 0x000f240000000800 */
[----:B----4-:R-:W-:-:S05]  /*1070*/  IADD3 R7, P0, R22, R7, RZ ;  /* 0x0000000716077210 */ /* 0x010fca0007f1e0ff */
        /* <DEDUP_REMOVED lines=8> */
.L_x_11:
[----:B-1----:R-:W-:Y:S01]  /*1100*/  SHF.R.U64 R10, R10, R21, R11 ;  /* 0x000000150a0a7219 */ /* 0x002fe2000000120b */
[----:B0-----:R-:W-:Y:S01]  /*1110*/  VIADD R11, R26, 0xffffffff ;  /* 0xffffffff1a0b7836 */ /* 0x001fe20000000000 */
[----:B------:R-:W-:Y:S02]  /*1120*/  SHF.L.U32 R7, R25, R28, RZ ;  /* 0x0000001c19077219 */ /* 0x000fe400000006ff */
[----:B------:R-:W-:Y:S01]  /*1130*/  LOP3.LUT R18, R29, R18, RZ, 0xc0, !PT ;  /* 0x000000121d127212 */ /* 0x000fe200078ec0ff */
[----:B------:R-:W-:Y:S01]  /*1140*/  IMAD.MOV R14, RZ, RZ, -R10 ;  /* 0x000000ffff0e7224 */ /* 0x000fe200078e0a0a */
[----:B------:R-:W-:-:S03]  /*1150*/  SEL R9, R9, R24, !P3 ;  /* 0x0000001809097207 */ /* 0x000fc60005800000 */
[----:B------:R-:W-:Y:S01]  /*1160*/  IMAD R18, R7, R10, R18 ;  /* 0x0000000a07127224 */ /* 0x000fe200078e0212 */
[----:B------:R-:W-:Y:S01]  /*1170*/  LOP3.LUT R10, R20, R11, RZ, 0xc0, !PT ;  /* 0x0000000b140a7212 */ /* 0x000fe200078ec0ff */
[----:B--2---:R-:W-:Y:S02]  /*1180*/  IMAD R7, R14, R23, R22 ;  /* 0x000000170e077224 */ /* 0x004fe400078e0216 */
[----:B---3--:R-:W-:Y:S02]  /*1190*/  IMAD R9, R18, R27, R9 ;  /* 0x0000001b12097224 */ /* 0x008fe400078e0209 */
[----:B------:R-:W-:Y:S02]  /*11a0*/  IMAD R10, R7, R26, R10 ;  /* 0x0000001a070a7224 */ /* 0x000fe400078e020a */
[----:B------:R-:W-:-:S03]  /*11b0*/  IMAD.MOV.U32 R14, RZ, RZ, 0x1 ;  /* 0x00000001ff0e7424 */ /* 0x000fc600078e00ff */
[----:B------:R-:W-:Y:S02]  /*11c0*/  SEL R21, R10, R9, !P3 ;  /* 0x000000090a157207 */ /* 0x000fe40005800000 */
[----:B------:R-:W-:-:S07]  /*11d0*/  SEL R19, R9, R10, !P3 ;  /* 0x0000000a09137207 */ /* 0x000fce0005800000 */
.L_x_9:
[----:B------:R-:W-:-:S08]  /*11e0*/  NOP ;  /* 0x0000000000007918 */ /* 0x000fd00000000000 */
[----:B------:R-:W0:Y:S02]  /*11f0*/  USETMAXREG.TRY_ALLOC.CTAPOOL UP0, 0xe8 ;  /* 0x000000e8000079c8 */ /* 0x000e240008000600 */
[----:B0-----:R-:W-:-:S13]  /*1200*/  PLOP3.LUT P0, PT, PT, PT, UP0, 0x80, 0x0 ;  /* 0x000000000000781c */ /* 0x001fda0003f0f008 */
[----:B------:R-:W-:Y:S05]  /*1210*/  @!P0 BRA `(.L_x_9) ;  /* 0xfffffffc00f08947 */ /* 0x000fea000383ffff */
[----:B------:R-:W-:Y:S01]  /*1220*/  ULDC.64 UR4, c[0x0][0x698] ;  /* 0x0001a60000047ab9 */ /* 0x000fe20000000a00 */
[----:B------:R-:W-:Y:S01]  /*1230*/  ULDC.64 UR18, c[0x0][0x208] ;  /* 0x0000820000127ab9 */ /* 0x000fe20000000a00 */
[----:B------:R-:W-:-:S04]  /*1240*/  ISETP.NE.U32.AND P0, PT, RZ, UR4, PT ;  /* 0x00000004ff007c0c */ /* 0x000fc8000bf05070 */
[----:B------:R-:W-:-:S13]  /*1250*/  ISETP.NE.AND.EX P0, PT, RZ, UR5, PT, P0 ;  /* 0x00000005ff007c0c */ /* 0x000fda000bf05300 */
[----:B------:R-:W-:Y:S05]  /*1260*/  @!P0 BRA `(.L_x_12) ;  /* 0x00000000001c8947 */ /* 0x000fea0003800000 */
[----:B------:R-:W0:Y:S02]  /*1270*/  LDC.64 R10, c[0x0][0x698] ;  /* 0x0001a600ff0a7b82 */ /* 0x000e240000000a00 */
[----:B0-----:R-:W2:Y:S02]  /*1280*/  LDG.E.64 R10, desc[UR18][R10.64] ;  /* 0x000000120a0a7981 */ /* 0x001ea4000c1e1b00 */
[----:B--2---:R-:W-:-:S04]  /*1290*/  ISETP.NE.U32.AND P0, PT, R10, RZ, PT ;  /* 0x000000ff0a00720c */ /* 0x004fc80003f05070 */
[----:B------:R-:W-:-:S13]  /*12a0*/  ISETP.NE.AND.EX P0, PT, R11, RZ, PT, P0 ;  /* 0x000000ff0b00720c */ /* 0x000fda0003f05300 */
[----:B------:R-:W-:Y:S05]  /*12b0*/  @!P0 BRA `(.L_x_12) ;  /* 0x0000000000088947 */ /* 0x000fea0003800000 */
[----:B------:R0:W5:Y:S01]  /*12c0*/  LD.E R7, desc[UR18][R10.64] ;  /* 0x000000120a077980 */ /* 0x000162000c101900 */
[----:B------:R-:W-:Y:S05]  /*12d0*/  BRA `(.L_x_13) ;  /* 0x0000000000207947 */ /* 0x000fea0003800000 */
.L_x_12:
[----:B------:R-:W-:Y:S02]  /*12e0*/  ULDC.64 UR4, c[0x0][0x688] ;  /* 0x0001a20000047ab9 */ /* 0x000fe40000000a00 */
[----:B------:R-:W-:-:S04]  /*12f0*/  ISETP.NE.U32.AND P0, PT, RZ, UR4, PT ;  /* 0x00000004ff007c0c */ /* 0x000fc8000bf05070 */
[----:B------:R-:W-:-:S13]  /*1300*/  ISETP.NE.AND.EX P0, PT, RZ, UR5, PT, P0 ;  /* 0x00000005ff007c0c */ /* 0x000fda000bf05300 */
[----:B------:R-:W-:Y:S05]  /*1310*/  @!P0 BRA `(.L_x_14) ;  /* 0x00000000000c8947 */ /* 0x000fea0003800000 */
[----:B------:R-:W0:Y:S02]  /*1320*/  LDC.64 R10, c[0x0][0x688] ;  /* 0x0001a200ff0a7b82 */ /* 0x000e240000000a00 */
[----:B0-----:R1:W5:Y:S01]  /*1330*/  LDG.E R7, desc[UR18][R10.64] ;  /* 0x000000120a077981 */ /* 0x001362000c1e1900 */
[----:B------:R-:W-:Y:S05]  /*1340*/  BRA `(.L_x_13) ;  /* 0x0000000000047947 */ /* 0x000fea0003800000 */
.L_x_14:
[----:B------:R-:W2:Y:S02]  /*1350*/  LDC R7, c[0x0][0x680] ;  /* 0x0001a000ff077b82 */ /* 0x000ea40000000800 */
.L_x_13:
[----:B------:R-:W-:Y:S02]  /*1360*/  ULDC.64 UR4, c[0x0][0x6a0] ;  /* 0x0001a80000047ab9 */ /* 0x000fe40000000a00 */
[----:B------:R-:W-:-:S04]  /*1370*/  ISETP.NE.U32.AND P0, PT, RZ, UR4, PT ;  /* 0x00000004ff007c0c */ /* 0x000fc8000bf05070 */
[----:B------:R-:W-:-:S13]  /*1380*/  ISETP.NE.AND.EX P0, PT, RZ, UR5, PT, P0 ;  /* 0x00000005ff007c0c */ /* 0x000fda000bf05300 */
[----:B------:R-:W-:Y:S05]  /*1390*/  @!P0 BRA `(.L_x_15) ;  /* 0x00000000001c8947 */ /* 0x000fea0003800000 */
[----:B01----:R-:W0:Y:S02]  /*13a0*/  LDC.64 R10, c[0x0][0x6a0] ;  /* 0x0001a800ff0a7b82 */ /* 0x003e240000000a00 */
[----:B0-----:R-:W3:Y:S02]  /*13b0*/  LDG.E.64 R10, desc[UR18][R10.64] ;  /* 0x000000120a0a7981 */ /* 0x001ee4000c1e1b00 */
[----:B---3--:R-:W-:-:S04]  /*13c0*/  ISETP.NE.U32.AND P0, PT, R10, RZ, PT ;  /* 0x000000ff0a00720c */ /* 0x008fc80003f05070 */
[----:B------:R-:W-:-:S13]  /*13d0*/  ISETP.NE.AND.EX P0, PT, R11, RZ, PT, P0 ;  /* 0x000000ff0b00720c */ /* 0x000fda0003f05300 */
[----:B------:R-:W-:Y:S05]  /*13e0*/  @!P0 BRA `(.L_x_15) ;  /* 0x0000000000088947 */ /* 0x000fea0003800000 */
[----:B------:R0:W5:Y:S01]  /*13f0*/  LD.E R9, desc[UR18][R10.64] ;  /* 0x000000120a097980 */ /* 0x000162000c101900 */
[----:B------:R-:W-:Y:S05]  /*1400*/  BRA `(.L_x_16) ;  /* 0x0000000000207947 */ /* 0x000fea0003800000 */
.L_x_15:
[----:B------:R-:W-:Y:S02]  /*1410*/  ULDC.64 UR4, c[0x0][0x690] ;  /* 0x0001a40000047ab9 */ /* 0x000fe40000000a00 */
[----:B------:R-:W-:-:S04]  /*1420*/  ISETP.NE.U32.AND P0, PT, RZ, UR4, PT ;  /* 0x00000004ff007c0c */ /* 0x000fc8000bf05070 */
[----:B------:R-:W-:-:S13]  /*1430*/  ISETP.NE.AND.EX P0, PT, RZ, UR5, PT, P0 ;  /* 0x00000005ff007c0c */ /* 0x000fda000bf05300 */
[----:B------:R-:W-:Y:S05]  /*1440*/  @!P0 BRA `(.L_x_17) ;  /* 0x00000000000c8947 */ /* 0x000fea0003800000 */
[----:B01----:R-:W0:Y:S02]  /*1450*/  LDC.64 R10, c[0x0][0x690] ;  /* 0x0001a400ff0a7b82 */ /* 0x003e240000000a00 */
[----:B0-----:R1:W5:Y:S01]  /*1460*/  LDG.E R9, desc[UR18][R10.64] ;  /* 0x000000120a097981 */ /* 0x001362000c1e1900 */
[----:B------:R-:W-:Y:S05]  /*1470*/  BRA `(.L_x_16) ;  /* 0x0000000000047947 */ /* 0x000fea0003800000 */
.L_x_17:
[----:B------:R-:W3:Y:S02]  /*1480*/  LDC R9, c[0x0][0x684] ;  /* 0x0001a100ff097b82 */ /* 0x000ee40000000800 */
.L_x_16:
[----:B------:R-:W-:-:S13]  /*1490*/  LOP3.LUT P0, RZ, R14, 0xff, RZ, 0xc0, !PT ;  /* 0x000000ff0eff7812 */ /* 0x000fda000780c0ff */
[----:B------:R-:W-:Y:S05]  /*14a0*/  @!P0 EXIT ;  /* 0x000000000000894d */ /* 0x000fea0003800000 */
[----:B------:R-:W4:Y:S01]  /*14b0*/  LDC.64 R22, c[0x0][0x288] ;  /* 0x0000a200ff167b82 */ /* 0x000f220000000a00 */
[C---:B01----:R-:W-:Y:S01]  /*14c0*/  IMAD.SHL.U32 R11, R12.reuse, 0x20, RZ ;  /* 0x000000200c0b7824 */ /* 0x043fe200078e00ff */
[----:B------:R-:W-:Y:S01]  /*14d0*/  SHF.R.U32.HI R15, RZ, 0x5, R8 ;  /* 0x00000005ff0f7819 */ /* 0x000fe20000011608 */
[----:B------:R-:W-:Y:S01]  /*14e0*/  IMAD.SHL.U32 R8, R12, 0x200, RZ ;  /* 0x000002000c087824 */ /* 0x000fe200078e00ff */
[----:B------:R-:W-:Y:S01]  /*14f0*/  SHF.R.U32.HI R10, RZ, 0x2, R12 ;  /* 0x00000002ff0a7819 */ /* 0x000fe2000001160c */
[----:B------:R-:W-:Y:S01]  /*1500*/  IMAD.SHL.U32 R17, R13, 0x40, RZ ;  /* 0x000000400d117824 */ /* 0x000fe200078e00ff */
[----:B------:R-:W-:Y:S01]  /*1510*/  LOP3.LUT R11, R11, 0x1c00, RZ, 0xc0, !PT ;  /* 0x00001c000b0b7812 */ /* 0x000fe200078ec0ff */
[----:B------:R-:W-:Y:S01]  /*1520*/  IMAD.SHL.U32 R25, R15, 0x10, RZ ;  /* 0x000000100f197824 */ /* 0x000fe200078e00ff */
[----:B------:R-:W-:Y:S01]  /*1530*/  LOP3.LUT R10, R10, 0x7, RZ, 0xc0, !PT ;  /* 0x000000070a0a7812 */ /* 0x000fe200078ec0ff */
[----:B------:R-:W0:Y:S01]  /*1540*/  LDC R18, c[0x0][0x758] ;  /* 0x0001d600ff127b82 */ /* 0x000e220000000800 */
[----:B------:R-:W-:Y:S01]  /*1550*/  LOP3.LUT R11, R11, 0x200, R8, 0xf8, !PT ;  /* 0x000002000b0b7812 */ /* 0x000fe200078ef808 */
[----:B------:R-:W-:Y:S01]  /*1560*/  IMAD.SHL.U32 R8, R12, 0x10, RZ ;  /* 0x000000100c087824 */ /* 0x000fe200078e00ff */
[--C-:B------:R-:W-:Y:S01]  /*1570*/  LOP3.LUT R14, R25, 0xfffffff0, R10.reuse, 0xe2, !PT ;  /* 0xfffffff0190e7812 */ /* 0x100fe200078ee20a */
[----:B------:R-:W-:Y:S01]  /*1580*/  IMAD R15, R15, -0x10, -R10 ;  /* 0xfffffff00f0f7824 */ /* 0x000fe200078e0a0a */
[----:B------:R-:W-:Y:S01]  /*1590*/  LOP3.LUT R16, R13, 0x1, RZ, 0xc0, !PT ;  /* 0x000000010d107812 */ /* 0x000fe200078ec0ff */
[----:B------:R-:W-:Y:S01]  /*15a0*/  ULDC.64 UR12, c[0x0][0x6b0] ;  /* 0x0001ac00000c7ab9 */ /* 0x000fe20000000a00 */
[--C-:B------:R-:W-:Y:S01]  /*15b0*/  LOP3.LUT R11, R11, 0x1c0, R8.reuse, 0xf8, !PT ;  /* 0x000001c00b0b7812 */ /* 0x100fe200078ef808 */
[----:B------:R-:W-:Y:S01]  /*15c0*/  ULDC.64 UR14, c[0x0][0x6c8] ;  /* 0x0001b200000e7ab9 */ /* 0x000fe20000000a00 */
[----:B------:R-:W-:Y:S01]  /*15d0*/  LOP3.LUT R10, R14, 0x40, R17, 0xf8, !PT ;  /* 0x000000400e0a7812 */ /* 0x000fe200078ef811 */
[----:B------:R-:W-:Y:S01]  /*15e0*/  IMAD R16, R16, -0x40, R15 ;  /* 0xffffffc010107824 */ /* 0x000fe200078e020f */
[----:B------:R-:W-:Y:S01]  /*15f0*/  LOP3.LUT R17, R11, 0x20, R8, 0xf8, !PT ;  /* 0x000000200b117812 */ /* 0x000fe200078ef808 */
[----:B------:R-:W-:Y:S01]  /*1600*/  IMAD.MOV.U32 R15, RZ, RZ, -0x1 ;  /* 0xffffffffff0f7424 */ /* 0x000fe200078e00ff */
[----:B------:R-:W-:Y:S01]  /*1610*/  LOP3.LUT R13, R12, 0x3, RZ, 0xc0, !PT ;  /* 0x000000030c0d7812 */ /* 0x000fe200078ec0ff */
[----:B------:R-:W-:Y:S01]  /*1620*/  USHF.L.U64.HI UR7, UR12, 0x5, UR13 ;  /* 0x000000050c077899 */ /* 0x000fe2000801020d */
[----:B----4-:R-:W-:Y:S01]  /*1630*/  VIADD R11, R23, 0x3f ;  /* 0x0000003f170b7836 */ /* 0x010fe20000000000 */
[----:B------:R-:W-:Y:S01]  /*1640*/  USHF.L.U64.HI UR13, UR14, 0x5, UR15 ;  /* 0x000000050e0d7899 */ /* 0x000fe2000801020f */
[----:B------:R-:W-:Y:S01]  /*1650*/  LOP3.LUT R59, R0, 0x1, RZ, 0xfc, !PT ;  /* 0x00000001003b7812 */ /* 0x000fe200078efcff */
[----:B------:R-:W-:Y:S01]  /*1660*/  IMAD R8, R13, -0x2, R22 ;  /* 0xfffffffe0d087824 */ /* 0x000fe200078e0216 */
[----:B------:R-:W-:Y:S01]  /*1670*/  USHF.L.U32 UR12, UR12, 0x5, URZ ;  /* 0x000000050c0c7899 */ /* 0x000fe2000800063f */
[----:B------:R-:W-:Y:S01]  /*1680*/  SHF.R.S32.HI R14, RZ, 0x1f, R11 ;  /* 0x0000001fff0e7819 */ /* 0x000fe2000001140b */
[----:B------:R-:W-:Y:S01]  /*1690*/  USHF.L.U32 UR14, UR14, 0x5, URZ ;  /* 0x000000050e0e7899 */ /* 0x000fe2000800063f */
[----:B------:R-:W-:Y:S01]  /*16a0*/  IMAD.MOV.U32 R20, RZ, RZ, RZ ;  /* 0x000000ffff147224 */ /* 0x000fe200078e00ff */
[----:B------:R-:W-:Y:S01]  /*16b0*/  ULDC UR4, c[0x0][0x284] ;  /* 0x0000a10000047ab9 */ /* 0x000fe20000000800 */
[----:B------:R-:W-:Y:S01]  /*16c0*/  LEA.HI R13, R14, R11, RZ, 0x6 ;  /* 0x0000000b0e0d7211 */ /* 0x000fe200078f30ff */
[C---:B------:R-:W-:Y:S01]  /*16d0*/  IMAD.SHL.U32 R11, R12.reuse, 0x2, RZ ;  /* 0x000000020c0b7824 */ /* 0x040fe200078e00ff */
[----:B0-----:R-:W-:Y:S01]  /*16e0*/  SHF.L.U32 R15, R15, R18, RZ ;  /* 0x000000120f0f7219 */ /* 0x001fe200000006ff */
[----:B------:R-:W-:Y:S01]  /*16f0*/  UIADD3 UR20, UP0, UR12, 0x20, URZ ;  /* 0x000000200c147890 */ /* 0x000fe2000ff1e03f */
[----:B------:R-:W-:Y:S01]  /*1700*/  SHF.R.S32.HI R13, RZ, 0x6, R13 ;  /* 0x00000006ff0d7819 */ /* 0x000fe2000001140d */
[----:B------:R-:W-:Y:S01]  /*1710*/  UIADD3 UR21, UP1, UR14, 0x20, URZ ;  /* 0x000000200e157890 */ /* 0x000fe2000ff3e03f */
[----:B------:R-:W-:Y:S01]  /*1720*/  LOP3.LUT R14, R12, 0x80, RZ, 0xc0, !PT ;  /* 0x000000800c0e7812 */ /* 0x000fe200078ec0ff */
[----:B------:R-:W-:Y:S01]  /*1730*/  IMAD.MOV.U32 R12, RZ, RZ, RZ ;  /* 0x000000ffff0c7224 */ /* 0x000fe200078e00ff */
[----:B------:R-:W-:Y:S01]  /*1740*/  VIMNMX R18, RZ, R13, PT ;  /* 0x0000000dff127248 */ /* 0x000fe20003fe0100 */
[----:B------:R-:W-:Y:S01]  /*1750*/  VIADD R16, R16, UR4 ;  /* 0x0000000410107c36 */ /* 0x000fe20008000000 */
[----:B------:R-:W-:Y:S01]  /*1760*/  SHF.R.U32.HI R14, RZ, 0x7, R14 ;  /* 0x00000007ff0e7819 */ /* 0x000fe2000001160e */
[----:B------:R-:W-:Y:S01]  /*1770*/  UIADD3.X UR22, URZ, UR7, URZ, UP0, !UPT ;  /* 0x000000073f167290 */ /* 0x000fe200087fe43f */
[----:B------:R-:W-:Y:S01]  /*1780*/  LOP3.LUT R15, RZ, R15, RZ, 0x33, !PT ;  /* 0x0000000fff0f7212 */ /* 0x000fe200078e33ff */
[----:B------:R-:W-:Y:S01]  /*1790*/  IMAD.IADD R18, R13, 0x1, -R18 ;  /* 0x000000010d127824 */ /* 0x000fe200078e0a12 */
[----:B------:R-:W-:Y:S01]  /*17a0*/  SHF.R.U32.HI R17, RZ, 0x3, R17 ;  /* 0x00000003ff117819 */ /* 0x000fe20000011611 */
[----:B------:R-:W-:-:S12]  /*17b0*/  UIADD3.X UR23, URZ, UR13, URZ, UP1, !UPT ;  /* 0x0000000d3f177290 */ /* 0x000fd80008ffe43f */
.L_x_96:
[----:B0-----:R-:W0:Y:S01]  /*17c0*/  SHFL.IDX PT, R22, R14, RZ, 0x1f ;  /* 0x00001fff0e167589 */ /* 0x001e2200000e0000 */
[----:B------:R-:W-:Y:S01]  /*17d0*/  ISETP.GE.AND P0, PT, R18, 0x1, PT ;  /* 0x000000011200780c */ /* 0x000fe20003f06270 */
[----:B------:R-:W-:Y:S01]  /*17e0*/  UMOV UR4, URZ ;  /* 0x0000003f00047c82 */ /* 0x000fe20008000000 */
[----:B------:R-:W-:Y:S01]  /*17f0*/  IMAD.MOV.U32 R56, RZ, RZ, RZ ;  /* 0x000000ffff387224 */ /* 0x000fe200078e00ff */
[----:B------:R-:W-:Y:S01]  /*1800*/  CS2R R60, SRZ ;  /* 0x00000000003c7805 */ /* 0x000fe2000001ff00 */
[----:B------:R-:W-:Y:S01]  /*1810*/  IMAD.MOV.U32 R58, RZ, RZ, RZ ;  /* 0x000000ffff3a7224 */ /* 0x000fe200078e00ff */
[----:B------:R-:W-:Y:S02]  /*1820*/  CS2R R62, SRZ ;  /* 0x00000000003e7805 */ /* 0x000fe4000001ff00 */
[----:B------:R-:W-:Y:S02]  /*1830*/  CS2R R64, SRZ ;  /* 0x0000000000407805 */ /* 0x000fe4000001ff00 */
[----:B------:R-:W-:-:S02]  /*1840*/  CS2R R66, SRZ ;  /* 0x0000000000427805 */ /* 0x000fc4000001ff00 */
[----:B------:R-:W-:Y:S01]  /*1850*/  CS2R R68, SRZ ;  /* 0x0000000000447805 */ /* 0x000fe2000001ff00 */
[----:B------:R-:W-:Y:S01]  /*1860*/  IMAD.MOV.U32 R70, RZ, RZ, RZ ;  /* 0x000000ffff467224 */ /* 0x000fe200078e00ff */
        /* <DEDUP_REMOVED lines=12> */
[----:B------:R-:W-:-:S02]  /*1930*/  CS2R R36, SRZ ;  /* 0x0000000000247805 */ /* 0x000fc4000001ff00 */
[----:B0-----:R-:W-:Y:S01]  /*1940*/  R2UR UR5, R22 ;  /* 0x00000000160572ca */ /* 0x001fe200000e0000 */
[----:B------:R-:W-:Y:S01]  /*1950*/  IMAD.MOV.U32 R86, RZ, RZ, RZ ;  /* 0x000000ffff567224 */ /* 0x000fe200078e00ff */
[----:B------:R-:W-:Y:S01]  /*1960*/  CS2R R38, SRZ ;  /* 0x0000000000267805 */ /* 0x000fe2000001ff00 */
[----:B------:R-:W-:Y:S01]  /*1970*/  IMAD.MOV.U32 R88, RZ, RZ, RZ ;  /* 0x000000ffff587224 */ /* 0x000fe200078e00ff */
[----:B------:R-:W-:Y:S01]  /*1980*/  CS2R R40, SRZ ;  /* 0x0000000000287805 */ /* 0x000fe2000001ff00 */
[----:B------:R-:W-:Y:S01]  /*1990*/  IMAD.MOV.U32 R90, RZ, RZ, RZ ;  /* 0x000000ffff5a7224 */ /* 0x000fe200078e00ff */
[----:B-----5:R-:W-:Y:S01]  /*19a0*/  CS2R R42, SRZ ;  /* 0x00000000002a7805 */ /* 0x020fe2000001ff00 */
[----:B------:R-:W-:Y:S01]  /*19b0*/  IMAD.MOV.U32 R92, RZ, RZ, RZ ;  /* 0x000000ffff5c7224 */ /* 0x000fe200078e00ff */
[----:B---3--:R-:W-:Y:S01]  /*19c0*/  CS2R R44, SRZ ;  /* 0x00000000002c7805 */ /* 0x008fe2000001ff00 */
        /* <DEDUP_REMOVED lines=10> */
[----:B------:R-:W-:-:S02]  /*1a70*/  IMAD.MOV.U32 R106, RZ, RZ, RZ ;  /* 0x000000ffff6a7224 */ /* 0x000fc400078e00ff */
[----:B------:R-:W-:Y:S02]  /*1a80*/  IMAD.MOV.U32 R108, RZ, RZ, RZ ;  /* 0x000000ffff6c7224 */ /* 0x000fe400078e00ff */
[----:B------:R-:W-:Y:S02]  /*1a90*/  IMAD.MOV.U32 R110, RZ, RZ, RZ ;  /* 0x000000ffff6e7224 */ /* 0x000fe400078e00ff */
[----:B------:R-:W-:Y:S01]  /*1aa0*/  IMAD.MOV.U32 R112, RZ, RZ, RZ ;  /* 0x000000ffff707224 */ /* 0x000fe200078e00ff */
[----:B------:R-:W-:Y:S06]  /*1ab0*/  @!P0 BRA `(.L_x_18) ;  /* 0x0000000400c08947 */ /* 0x000fec0003800000 */
[----:B------:R-:W0:Y:S01]  /*1ac0*/  S2UR UR9, SR_CgaCtaId ;  /* 0x00000000000979c3 */ /* 0x000e220000008800 */
[----:B------:R-:W-:Y:S01]  /*1ad0*/  ULEA.HI UR4, UR5, UR5, URZ, 0x1 ;  /* 0x0000000505047291 */ /* 0x000fe2000f8f083f */
[----:B------:R-:W-:Y:S01]  /*1ae0*/  R2UR UR15, R20 ;  /* 0x00000000140f72ca */ /* 0x000fe200000e0000 */
[----:B------:R-:W-:Y:S01]  /*1af0*/  UMOV UR8, 0x400 ;  /* 0x0000040000087882 */ /* 0x000fe20000000000 */
[----:B------:R-:W-:Y:S01]  /*1b00*/  IMAD.MOV.U32 R56, RZ, RZ, RZ ;  /* 0x000000ffff387224 */ /* 0x000fe200078e00ff */
[----:B------:R-:W-:Y:S01]  /*1b10*/  ULOP3.LUT UR4, UR4, 0x1ffffe, URZ, 0xc0, !UPT ;  /* 0x001ffffe04047892 */ /* 0x000fe2000f8ec03f */
[----:B------:R-:W-:Y:S01]  /*1b20*/  IMAD.MOV.U32 R22, RZ, RZ, R18 ;  /* 0x000000ffff167224 */ /* 0x000fe200078e0012 */
[----:B------:R-:W-:Y:S01]  /*1b30*/  UPLOP3.LUT UP0, UPT, UPT, UPT, UPT, 0x40, 0x0 ;  /* 0x000000000000789c */ /* 0x000fe20003f0e870 */
[----:B------:R-:W-:Y:S01]  /*1b40*/  IMAD.MOV.U32 R23, RZ, RZ, R12 ;  /* 0x000000ffff177224 */ /* 0x000fe200078e000c */
[----:B------:R-:W-:Y:S01]  /*1b50*/  UIADD3 UR4, UR5, -UR4, URZ ;  /* 0x8000000405047290 */ /* 0x000fe2000fffe03f */
[----:B------:R-:W-:Y:S01]  /*1b60*/  IMAD.MOV.U32 R71, RZ, RZ, R20 ;  /* 0x000000ffff477224 */ /* 0x000fe200078e0014 */
[----:B------:R-:W-:Y:S01]  /*1b70*/  ULDC UR24, c[0x0][0x644] ;  /* 0x0001910000187ab9 */ /* 0x000fe20000000800 */
[----:B0-----:R-:W-:-:S04]  /*1b80*/  ULEA UR8, UR9, UR8, 0x18 ;  /* 0x0000000809087291 */ /* 0x001fc8000f8ec03f */
[----:B------:R-:W-:-:S04]  /*1b90*/  ULEA UR4, UR4, UR8, 0xb ;  /* 0x0000000804047291 */ /* 0x000fc8000f8e583f */
[----:B------:R-:W-:-:S04]  /*1ba0*/  UIADD3 UR4, UR4, 0x280, URZ ;  /* 0x0000028004047890 */ /* 0x000fc8000fffe03f */
[----:B------:R-:W-:-:S04]  /*1bb0*/  USHF.R.U32.HI UR4, URZ, 0x4, UR4 ;  /* 0x000000043f047899 */ /* 0x000fc80008011604 */
[----:B------:R-:W-:-:S03]  /*1bc0*/  ULOP3.LUT UR5, UR4, 0x3fff, URZ, 0xc0, !UPT ;  /* 0x00003fff04057892 */ /* 0x000fc6000f8ec03f */
[----:B------:R-:W-:Y:S01]  /*1bd0*/  UMOV UR4, URZ ;  /* 0x0000003f00047c82 */ /* 0x000fe20008000000 */
[----:B------:R-:W-:-:S03]  /*1be0*/  ULOP3.LUT UR16, UR5, 0x10000, URZ, 0xfc, !UPT ;  /* 0x0001000005107892 */ /* 0x000fc6000f8efc3f */
[----:B------:R-:W-:-:S09]  /*1bf0*/  UMOV UR5, URZ ;  /* 0x0000003f00057c82 */ /* 0x000fd20008000000 */
.L_x_26:
[----:B------:R-:W-:-:S13]  /*1c00*/  ISETP.NE.AND P1, PT, R59, 0x3, PT ;  /* 0x000000033b00780c */ /* 0x000fda0003f25270 */
[----:B01----:R-:W-:Y:S05]  /*1c10*/  @!P1 BRA `(.L_x_19) ;  /* 0x0000000000049947 */ /* 0x003fea0003800000 */
[----:B------:R-:W-:Y:S01]  /*1c20*/  BPT.TRAP 0x1 ;  /* 0x000000040000795c */ /* 0x000fe20000300000 */
.L_x_19:
[----:B------:R-:W0:Y:S01]  /*1c30*/  S2UR UR9, SR_CgaCtaId ;  /* 0x00000000000979c3 */ /* 0x000e220000008800 */
[----:B------:R-:W-:Y:S01]  /*1c40*/  UMOV UR8, 0x400 ;  /* 0x0000040000087882 */ /* 0x000fe20000000000 */
[----:B------:R-:W-:Y:S01]  /*1c50*/  SHF.L.U32 R75, R23, 0x1f, RZ ;  /* 0x0000001f174b7819 */ /* 0x000fe200000006ff */
[----:B0-----:R-:W-:-:S04]  /*1c60*/  ULEA UR17, UR9, UR8, 0x18 ;  /* 0x0000000809117291 */ /* 0x001fc8000f8ec03f */
[----:B------:R-:W-:-:S09]  /*1c70*/  ULEA UR8, UR15, UR17, 0x3 ;  /* 0x000000110f087291 */ /* 0x000fd2000f8e183f */
[----:B------:R0:W1:Y:S01]  /*1c80*/  SYNCS.PHASECHK.TRANS64.TRYWAIT P0, [UR8], R75 ;  /* 0x0000004bff0075a7 */ /* 0x0000620008000148 */
[----:B------:R-:W-:Y:S05]  /*1c90*/  @!P1 BRA `(.L_x_20) ;  /* 0x0000000000049947 */ /* 0x000fea0003800000 */
[----:B------:R-:W-:Y:S01]  /*1ca0*/  BPT.TRAP 0x1 ;  /* 0x000000040000795c */ /* 0x000fe20000300000 */
.L_x_20:
[----:B------:R-:W-:-:S04]  /*1cb0*/  IMAD.U32 R84, RZ, RZ, UR15 ;  /* 0x0000000fff547e24 */ /* 0x000fc8000f8e00ff */
[----:B------:R-:W-:Y:S01]  /*1cc0*/  IMAD R73, R84, 0x400, R17 ;  /* 0x0000040054497824 */ /* 0x000fe200078e0211 */
[----:B-1----:R-:W-:Y:S06]  /*1cd0*/  @P0 BRA `(.L_x_21) ;  /* 0x0000000000080947 */ /* 0x002fec0003800000 */
[----:B------:R-:W1:Y:S02]  /*1ce0*/  SYNCS.PHASECHK.TRANS64.TRYWAIT P0, [UR8], R75 ;  /* 0x0000004bff0075a7 */ /* 0x000e640008000148 */
[----:B-1----:R-:W-:Y:S05]  /*1cf0*/  @!P0 BRA `(.L_x_22) ;  /* 0x00000054009c8947 */ /* 0x002fea0003800000 */
.L_x_21:
[----:B------:R-:W4:Y:S01]  /*1d00*/  LDS R73, [R73+UR17+0x32280] ;  /* 0x0322801149497984 */ /* 0x000f220008000800 */
[----:B------:R-:W-:Y:S02]  /*1d10*/  UIADD3 UR8, UR17, 0x19280, URZ ;  /* 0x0001928011087890 */ /* 0x000fe4000fffe03f */
[----:B------:R-:W-:Y:S02]  /*1d20*/  USEL UR5, UR5, URZ, !UP0 ;  /* 0x0000003f05057287 */ /* 0x000fe4000c000000 */
[----:B------:R-:W-:Y:S02]  /*1d30*/  USHF.R.U32.HI UR8, URZ, 0x4, UR8 ;  /* 0x000000043f087899 */ /* 0x000fe40008011608 */
[----:B------:R-:W-:Y:S02]  /*1d40*/  UISETP.NE.U32.AND UP0, UPT, UR5, URZ, UPT ;  /* 0x0000003f0500728c */ /* 0x000fe4000bf05070 */
[----:B------:R-:W-:Y:S01]  /*1d50*/  ULOP3.LUT UR8, UR8, 0x3fff, URZ, 0xc0, !UPT ;  /* 0x00003fff08087892 */ /* 0x000fe2000f8ec03f */
[----:B------:R-:W-:Y:S01]  /*1d60*/  UMOV UR9, 0xc0000010 ;  /* 0xc000001000097882 */ /* 0x000fe20000000000 */
[----:B------:R-:W-:-:S02]  /*1d70*/  UMOV UR11, 0x80000020 ;  /* 0x80000020000b7882 */ /* 0x000fc40000000000 */
[----:B------:R-:W-:Y:S02]  /*1d80*/  ULOP3.LUT UR10, UR8, 0x10000, URZ, 0xfc, !UPT ;  /* 0x00010000080a7892 */ /* 0x000fe4000f8efc3f */
[----:B------:R-:W-:Y:S02]  /*1d90*/  ULEA UR8, UR15, UR16, 0x8 ;  /* 0x000000100f087291 */ /* 0x000fe4000f8e403f */
[----:B------:R-:W-:Y:S02]  /*1da0*/  ULEA UR10, UR15, UR10, 0x8 ;  /* 0x0000000a0f0a7291 */ /* 0x000fe4000f8e403f */
[----:B------:R-:W-:Y:S01]  /*1db0*/  UIADD3 UR4, UR4, 0x1, URZ ;  /* 0x0000000104047890 */ /* 0x000fe2000fffe03f */
[----:B----4-:R-:W-:-:S06]  /*1dc0*/  WARPGROUP.ARRIVE ;  /* 0x00000000000079c5 */ /* 0x010fcc0000000000 */
[----:B------:R-:W-:Y:S01]  /*1dd0*/  QGMMA.SP.64x64x64.F32.E4M3.E4M3 R24, gdesc[UR8], R24, UP0, R73, gsb0 ;  /* 0x04e04900081879f3 */ /* 0x000fe2000b800a18 */
[----:B------:R-:W-:-:S04]  /*1de0*/  UISETP.NE.AND UP0, UPT, UR4, UR24, UPT ;  /* 0x000000180400728c */ /* 0x000fc8000bf05270 */
[----:B------:R-:W-:-:S04]  /*1df0*/  USEL UR5, URZ, 0x1, UP0 ;  /* 0x000000013f057887 */ /* 0x000fc80008000000 */
[----:B------:R-:W-:-:S06]  /*1e00*/  UISETP.NE.AND UP0, UPT, UR5, URZ, UPT ;  /* 0x0000003f0500728c */ /* 0x000fcc000bf05270 */
[----:B------:R-:W-:Y:S01]  /*1e10*/  PLOP3.LUT P0, PT, PT, PT, UP0, 0x80, 0x0 ;  /* 0x000000000000781c */ /* 0x000fe20003f0f008 */
[----:B------:R-:W-:-:S12]  /*1e20*/  WARPGROUP.DEPBAR.LE gsb0, 0x0 ;  /* 0x00008000000079c5 */ /* 0x000fd80000010000 */
[----:B------:R-:W-:Y:S05]  /*1e30*/  @!P0 BRA `(.L_x_23) ;  /* 0x0000000000888947 */ /* 0x000fea0003800000 */
[----:B------:R-:W-:Y:S01]  /*1e40*/  FADD R69, R24, R69 ;  /* 0x0000004518457221 */ /* 0x000fe20000000000 */
[----:B------:R-:W-:-:S01]  /*1e50*/  FADD R112, R25, R112 ;  /* 0x0000007019707221 */ /* 0x000fc20000000000 */
        /* <DEDUP_REMOVED lines=30> */
[----:B------:R-:W-:-:S02]  /*2040*/  WARPGROUP.DEPBAR.LE gsb0, 0x0 ;  /* 0x00008000000079c5 */ /* 0x000fc40000010000 */
[----:B------:R-:W-:-:S05]  /*2050*/  UMOV UR4, URZ ;  /* 0x0000003f00047c82 */ /* 0x000fca0008000000 */
.L_x_23:
[----:B------:R-:W-:Y:S05]  /*2060*/  @!P1 BRA `(.L_x_24) ;  /* 0x0000000000049947 */ /* 0x000fea0003800000 */
[----:B------:R-:W-:Y:S01]  /*2070*/  BPT.TRAP 0x1 ;  /* 0x000000040000795c */ /* 0x000fe20000300000 */
.L_x_24:
[----:B------:R-:W-:-:S13]  /*2080*/  LOP3.LUT P0, RZ, R3, R2, RZ, 0xc0, !PT ;  /* 0x0000000203ff7212 */ /* 0x000fda000780c0ff */
[----:B------:R-:W-:-:S05]  /*2090*/  @P0 LEA R73, R71, UR17, 0x3 ;  /* 0x0000001147490c11 */ /* 0x000fca000f8e18ff */
[----:B------:R-:W-:-:S05]  /*20a0*/  @P0 VIADD R73, R73, 0xc8 ;  /* 0x000000c849490836 */ /* 0x000fca0000000000 */
[----:B------:R-:W-:-:S04]  /*20b0*/  @P0 PRMT R73, R6, 0x654, R73 ;  /* 0x0000065406490816 */ /* 0x000fc80000000049 */
[----:B------:R4:W-:Y:S01]  /*20c0*/  @P0 SYNCS.ARRIVE.TRANS64.RED.A1T0 RZ, [R73+URZ], RZ ;  /* 0x000000ff49ff09a7 */ /* 0x0009e2000810043f */
[----:B------:R-:W-:-:S13]  /*20d0*/  ISETP.GT.U32.AND P0, PT, R0, 0x1, PT ;  /* 0x000000010000780c */ /* 0x000fda0003f04070 */
[----:B----4-:R-:W-:Y:S05]  /*20e0*/  @P0 BRA `(.L_x_25) ;  /* 0x0000000000040947 */ /* 0x010fea0003800000 */
[----:B------:R-:W-:Y:S01]  /*20f0*/  BPT.TRAP 0x1 ;  /* 0x000000040000795c */ /* 0x000fe20000300000 */
.L_x_25:
[----:B------:R-:W-:Y:S01]  /*2100*/  UIADD3 UR15, UR15, 0x1, URZ ;  /* 0x000000010f0f7890 */ /* 0x000fe2000fffe03f */
[C---:B------:R-:W-:Y:S01]  /*2110*/  ISETP.GT.AND P1, PT, R22.reuse, 0x1, PT ;  /* 0x000000011600780c */ /* 0x040fe20003f24270 */
[----:B------:R-:W-:Y:S02]  /*2120*/  VIADD R71, R71, 0x1 ;  /* 0x0000000147477836 */ /* 0x000fe40000000000 */
[----:B------:R-:W-:Y:S01]  /*2130*/  UISETP.NE.AND UP1, UPT, UR15, 0x19, UPT ;  /* 0x000000190f00788c */ /* 0x000fe2000bf25270 */
[----:B------:R-:W-:Y:S02]  /*2140*/  VIADD R22, R22, 0xffffffff ;  /* 0xffffffff16167836 */ /* 0x000fe40000000000 */
[C---:B------:R-:W-:Y:S01]  /*2150*/  ISETP.NE.AND P0, PT, R71.reuse, 0x19, PT ;  /* 0x000000194700780c */ /* 0x040fe20003f05270 */
[----:B------:R-:W-:Y:S02]  /*2160*/  USEL UR5, URZ, 0x1, UP1 ;  /* 0x000000013f057887 */ /* 0x000fe40008800000 */
[----:B------:R-:W-:Y:S01]  /*2170*/  USEL UR15, UR15, URZ, UP1 ;  /* 0x0000003f0f0f7287 */ /* 0x000fe20008800000 */
[----:B------:R-:W-:-:S03]  /*2180*/  SEL R71, R71, RZ, P0 ;  /* 0x000000ff47477207 */ /* 0x000fc60000000000 */
[----:B------:R-:W-:Y:S01]  /*2190*/  LOP3.LUT R23, R23, UR5, RZ, 0x3c, !PT ;  /* 0x0000000517177c12 */ /* 0x000fe2000f8e3cff */
[----:B------:R-:W-:Y:S01]  /*21a0*/  UMOV UR5, 0x1 ;  /* 0x0000000100057882 */ /* 0x000fe20000000000 */
[----:B------:R-:W-:Y:S06]  /*21b0*/  @P1 BRA `(.L_x_26) ;  /* 0xfffffff800901947 */ /* 0x000fec000383ffff */
.L_x_18:
[----:B------:R-:W-:Y:S01]  /*21c0*/  UISETP.NE.AND UP0, UPT, UR4, URZ, UPT ;  /* 0x0000003f0400728c */ /* 0x000fe2000bf05270 */
[----:B------:R-:W-:Y:S01]  /*21d0*/  IMAD.IADD R114, R13, 0x1, R20 ;  /* 0x000000010d727824 */ /* 0x000fe200078e0214 */
[----:B01----:R-:W-:Y:S01]  /*21e0*/  SHF.R.S32.HI R75, RZ, 0x1f, R57 ;  /* 0x0000001fff4b7819 */ /* 0x003fe20000011439 */
[----:B------:R-:W-:Y:S01]  /*21f0*/  IMAD.SHL.U32 R71, R19, 0x80, RZ ;  /* 0x0000008013477824 */ /* 0x000fe200078e00ff */
[----:B------:R-:W-:Y:S01]  /*2200*/  USEL UR4, URZ, 0x1, !UP0 ;  /* 0x000000013f047887 */ /* 0x000fe2000c000000 */
[C---:B------:R-:W-:Y:S01]  /*2210*/  IMAD.WIDE.U32 R22, R114.reuse, 0x51eb851f, RZ ;  /* 0x51eb851f72167825 */ /* 0x040fe200078e00ff */
[----:B------:R-:W-:Y:S01]  /*2220*/  ISETP.GT.U32.AND P0, PT, R114, 0x18, PT ;  /* 0x000000187200780c */ /* 0x000fe20003f04070 */
[----:B------:R-:W-:Y:S01]  /*2230*/  ULDC.64 UR8, c[0x0][0x6d0] ;  /* 0x0001b40000087ab9 */ /* 0x000fe20000000a00 */
[----:B------:R-:W-:Y:S01]  /*2240*/  ULDC UR5, c[0x0][0x288] ;  /* 0x0000a20000057ab9 */ /* 0x000fe20000000800 */
[----:B------:R-:W-:Y:S01]  /*2250*/  IMAD.IADD R84, R10, 0x1, R71 ;  /* 0x000000010a547824 */ /* 0x000fe200078e0247 */
[----:B------:R-:W-:Y:S01]  /*2260*/  ISETP.NE.AND P1, PT, RZ, UR4, PT ;  /* 0x00000004ff007c0c */ /* 0x000fe2000bf25270 */
[----:B------:R-:W-:Y:S01]  /*2270*/  IMAD R20, R75, UR8, RZ ;  /* 0x000000084b147c24 */ /* 0x000fe2000f8e02ff */
[----:B------:R-:W-:Y:S01]  /*2280*/  ISETP.LT.U32.AND P0, PT, R13, 0x19, P0 ;  /* 0x000000190d00780c */ /* 0x000fe20000701070 */
[----:B------:R-:W-:Y:S01]  /*2290*/  IMAD.MOV.U32 R22, RZ, RZ, R56 ;  /* 0x000000ffff167224 */ /* 0x000fe200078e0038 */
[----:B------:R-:W-:Y:S01]  /*22a0*/  SHF.R.U32.HI R73, RZ, 0x3, R23 ;  /* 0x00000003ff497819 */ /* 0x000fe20000011617 */
[----:B------:R-:W-:Y:S01]  /*22b0*/  IMAD.SHL.U32 R23, R21, 0x40, RZ ;  /* 0x0000004015177824 */ /* 0x000fe200078e00ff */
[----:B------:R-:W-:Y:S01]  /*22c0*/  SEL R19, RZ, 0x1, !P0 ;  /* 0x00000001ff137807 */ /* 0x000fe20004000000 */
[----:B------:R-:W-:Y:S01]  /*22d0*/  IMAD.MOV.U32 R56, RZ, RZ, R61 ;  /* 0x000000ffff387224 */ /* 0x000fe200078e003d */
[----:B------:R-:W-:-:S02]  /*22e0*/  SHF.R.S32.HI R85, RZ, 0x1f, R84 ;  /* 0x0000001fff557819 */ /* 0x000fc40000011454 */
[----:B------:R-:W-:Y:S01]  /*22f0*/  ISETP.GE.AND P0, PT, R23, UR5, PT ;  /* 0x0000000517007c0c */ /* 0x000fe2000bf06270 */
[----:B------:R-:W-:Y:S01]  /*2300*/  ULDC UR5, c[0x0][0x284] ;  /* 0x0000a10000057ab9 */ /* 0x000fe20000000800 */
[----:B------:R-:W-:Y:S01]  /*2310*/  LOP3.LUT R12, R12, R19, RZ, 0x3c, !PT ;  /* 0x000000130c0c7212 */ /* 0x000fe200078e3cff */
[----:B------:R-:W-:Y:S01]  /*2320*/  IMAD R19, R57, UR9, R20 ;  /* 0x0000000939137c24 */ /* 0x000fe2000f8e0214 */
[----:B------:R-:W-:Y:S01]  /*2330*/  ISETP.GE.OR P0, PT, R71, UR5, P0 ;  /* 0x0000000547007c0c */ /* 0x000fe20008706670 */
[----:B------:R-:W-:Y:S01]  /*2340*/  IMAD.WIDE.U32 R104, R57, UR8, R84 ;  /* 0x0000000839687c25 */ /* 0x000fe2000f8e0054 */
[----:B------:R-:W-:-:S03]  /*2350*/  ISETP.GE.U32.AND P2, PT, R13, 0x19, PT ;  /* 0x000000190d00780c */ /* 0x000fc60003f46070 */
[----:B------:R-:W-:Y:S01]  /*2360*/  IMAD.IADD R19, R105, 0x1, R19 ;  /* 0x0000000169137824 */ /* 0x000fe200078e0213 */
[----:B------:R-:W-:Y:S09]  /*2370*/  @!P1 BRA `(.L_x_27) ;  /* 0x0000000000849947 */ /* 0x000ff20003800000 */
[----:B------:R-:W-:Y:S01]  /*2380*/  FADD R69, R24, R69 ;  /* 0x0000004518457221 */ /* 0x000fe20000000000 */
        /* <DEDUP_REMOVED lines=31> */
[----:B------:R-:W-:-:S06]  /*2580*/  WARPGROUP.DEPBAR.LE gsb0, 0x0 ;  /* 0x00008000000079c5 */ /* 0x000fcc0000010000 */
.L_x_27:
[----:B------:R-:W-:Y:S02]  /*2590*/  WARPGROUP.DEPBAR.LE gsb0, 0x0 ;  /* 0x00008000000079c5 */ /* 0x000fe40000010000 */
[----:B------:R-:W-:Y:S01]  /*25a0*/  IMAD.MOV.U32 R105, RZ, RZ, R19 ;  /* 0x000000ffff697224 */ /* 0x000fe200078e0013 */
[----:B------:R-:W-:Y:S01]  /*25b0*/  @P2 LOP3.LUT R12, R12, 0x1, R73, 0x78, !PT ;  /* 0x000000010c0c2812 */ /* 0x000fe200078e7849 */
[----:B------:R-:W-:Y:S02]  /*25c0*/  IMAD R20, R73, -0x19, R114 ;  /* 0xffffffe749147824 */ /* 0x000fe400078e0272 */
[----:B------:R-:W-:Y:S01]  /*25d0*/  IMAD.MOV.U32 R19, RZ, RZ, -0x1 ;  /* 0xffffffffff137424 */ /* 0x000fe200078e00ff */
[----:B------:R-:W-:Y:S06]  /*25e0*/  @P0 BRA `(.L_x_28) ;  /* 0x00000024007c0947 */ /* 0x000fec0003800000 */
[----:B------:R-:W0:Y:S01]  /*25f0*/  LDC.64 R44, c[0x0][0x6c8] ;  /* 0x0001b200ff2c7b82 */ /* 0x000e220000000a00 */
[----:B---3-5:R-:W-:Y:S01]  /*2600*/  FSETP.NEU.AND P2, PT, R9, RZ, PT ;  /* 0x000000ff0900720b */ /* 0x028fe20003f4d000 */
[----:B------:R-:W-:Y:S01]  /*2610*/  IMAD.WIDE R24, R21, 0x40, RZ ;  /* 0x0000004015187825 */ /* 0x000fe200078e02ff */
[----:B------:R-:W-:Y:S03]  /*2620*/  BSSY B0, `(.L_x_28) ;  /* 0x000025b000007945 */ /* 0x000fe60003800000 */
[----:B------:R-:W-:Y:S01]  /*2630*/  IMAD.IADD R23, R8, 0x1, -R23 ;  /* 0x0000000108177824 */ /* 0x000fe200078e0a17 */
[----:B------:R-:W-:Y:S01]  /*2640*/  LOP3.LUT R39, R24, 0x6, R11, 0xf8, !PT ;  /* 0x0000000618277812 */ /* 0x000fe200078ef80b */
[----:B------:R-:W-:-:S03]  /*2650*/  IMAD.IADD R21, R16, 0x1, -R71 ;  /* 0x0000000110157824 */ /* 0x000fc600078e0a47 */
[----:B------:R-:W-:-:S04]  /*2660*/  ISETP.GT.AND P1, PT, R23, RZ, PT ;  /* 0x000000ff1700720c */ /* 0x000fc80003f24270 */
[----:B------:R-:W-:Y:S01]  /*2670*/  ISETP.GT.AND P0, PT, R21, RZ, P1 ;  /* 0x000000ff1500720c */ /* 0x000fe20000f04270 */
[-C--:B0-----:R-:W-:Y:S02]  /*2680*/  IMAD R26, R25, R44.reuse, RZ ;  /* 0x0000002c191a7224 */ /* 0x081fe400078e02ff */
[----:B------:R-:W-:-:S04]  /*2690*/  IMAD.WIDE.U32 R104, R39, R44, R104 ;  /* 0x0000002c27687225 */ /* 0x000fc800078e0068 */
[----:B------:R-:W-:-:S04]  /*26a0*/  IMAD R27, R39, R45, R26 ;  /* 0x0000002d271b7224 */ /* 0x000fc800078e021a */
[----:B------:R-:W-:Y:S01]  /*26b0*/  IMAD.IADD R43, R105, 0x1, R27 ;  /* 0x00000001692b7824 */ /* 0x000fe200078e021b */
[----:B------:R-:W-:Y:S06]  /*26c0*/  @!P2 BRA `(.L_x_29) ;  /* 0x000000180094a947 */ /* 0x000fec0003800000 */
[----:B------:R-:W-:Y:S01]  /*26d0*/  ULDC.64 UR4, c[0x0][0x6b8] ;  /* 0x0001ae0000047ab9 */ /* 0x000fe20000000a00 */
[----:B------:R-:W-:Y:S01]  /*26e0*/  ULDC.64 UR16, c[0x0][0x6b0] ;  /* 0x0001ac0000107ab9 */ /* 0x000fe20000000a00 */
[----:B------:R-:W-:Y:S01]  /*26f0*/  IMAD R24, R75, UR4, RZ ;  /* 0x000000044b187c24 */ /* 0x000fe2000f8e02ff */
[----:B------:R-:W-:Y:S01]  /*2700*/  ULDC.64 UR8, c[0x0][0x6a8] ;  /* 0x0001aa0000087ab9 */ /* 0x000fe20000000a00 */
[C---:B------:R-:W-:Y:S01]  /*2710*/  IMAD.WIDE.U32 R26, R57.reuse, UR4, R84 ;  /* 0x00000004391a7c25 */ /* 0x040fe2000f8e0054 */
[----:B------:R-:W0:Y:S01]  /*2720*/  LDC.64 R34, c[0x0][0x6b0] ;  /* 0x0001ac00ff227b82 */ /* 0x000e220000000a00 */
[----:B------:R-:W-:Y:S02]  /*2730*/  ULDC.64 UR10, c[0x0][0x6c0] ;  /* 0x0001b000000a7ab9 */ /* 0x000fe40000000a00 */
[----:B------:R-:W-:Y:S02]  /*2740*/  IMAD R41, R57, UR5, R24 ;  /* 0x0000000539297c24 */ /* 0x000fe4000f8e0218 */
[----:B------:R-:W-:-:S02]  /*2750*/  IMAD R24, R25, UR16, RZ ;  /* 0x0000001019187c24 */ /* 0x000fc4000f8e02ff */
[----:B------:R-:W-:Y:S02]  /*2760*/  IMAD.IADD R27, R27, 0x1, R41 ;  /* 0x000000011b1b7824 */ /* 0x000fe400078e0229 */
[C---:B------:R-:W-:Y:S02]  /*2770*/  IMAD R37, R39.reuse, UR17, R24 ;  /* 0x0000001127257c24 */ /* 0x040fe4000f8e0218 */
[----:B------:R-:W-:-:S04]  /*2780*/  IMAD.WIDE.U32 R24, R39, UR16, R26 ;  /* 0x0000001027187c25 */ /* 0x000fc8000f8e001a */
[----:B------:R-:W-:Y:S01]  /*2790*/  IMAD.IADD R25, R25, 0x1, R37 ;  /* 0x0000000119197824 */ /* 0x000fe200078e0225 */
[----:B------:R-:W-:-:S04]  /*27a0*/  LEA R28, P2, R24, UR8, 0x2 ;  /* 0x00000008181c7c11 */ /* 0x000fc8000f8410ff */
[----:B------:R-:W-:-:S05]  /*27b0*/  LEA.HI.X R29, R24, UR9, R25, 0x2, P2 ;  /* 0x00000009181d7c11 */ /* 0x000fca00090f1419 */
[----:B------:R-:W3:Y:S01]  /*27c0*/  @P0 LDG.E.LTC128B R38, desc[UR18][R28.64] ;  /* 0x000000121c260981 */ /* 0x000ee2000c1e1920 */
[C---:B------:R-:W-:Y:S01]  /*27d0*/  LEA R24, P2, R104.reuse, UR10, 0x2 ;  /* 0x0000000a68187c11 */ /* 0x040fe2000f8410ff */
[C---:B0-----:R-:W-:Y:S01]  /*27e0*/  IMAD.WIDE.U32 R34, R39.reuse, UR16, R34 ;  /* 0x0000001027227c25 */ /* 0x041fe2000f8e0022 */
[----:B------:R-:W-:Y:S02]  /*27f0*/  BSSY B1, `(.L_x_30) ;  /* 0x0000017000017945 */ /* 0x000fe40003800000 */
[----:B------:R-:W-:Y:S01]  /*2800*/  LEA.HI.X R25, R104, UR11, R43, 0x2, P2 ;  /* 0x0000000b68197c11 */ /* 0x000fe200090f142b */
[----:B------:R-:W-:Y:S01]  /*2810*/  IMAD.WIDE.U32 R30, R39, UR16, R84 ;  /* 0x00000010271e7c25 */ /* 0x000fe2000f8e0054 */
[----:B------:R-:W-:Y:S02]  /*2820*/  ISETP.GT.AND P2, PT, R23, 0x1, PT ;  /* 0x000000011700780c */ /* 0x000fe40003f44270 */
[----:B------:R-:W-:Y:S01]  /*2830*/  IADD3 R39, P6, R26, R34, RZ ;  /* 0x000000221a277210 */ /* 0x000fe20007fde0ff */
[----:B------:R-:W-:Y:S01]  /*2840*/  IMAD.IADD R33, R37, 0x1, R31 ;  /* 0x0000000125217824 */ /* 0x000fe200078e021f */
[----:B------:R-:W-:Y:S01]  /*2850*/  ISETP.GT.AND P4, PT, R21, RZ, P2 ;  /* 0x000000ff1500720c */ /* 0x000fe20001784270 */
[----:B------:R-:W-:-:S02]  /*2860*/  IMAD.IADD R37, R37, 0x1, R35 ;  /* 0x0000000125257824 */ /* 0x000fc400078e0223 */
[----:B---3--:R-:W-:-:S04]  /*2870*/  FMUL R32, R38, R9 ;  /* 0x0000000926207220 */ /* 0x008fc80000400000 */
[----:B--2---:R-:W-:Y:S01]  /*2880*/  FFMA R69, R69, R7, R32 ;  /* 0x0000000745457223 */ /* 0x004fe20000000020 */
[----:B------:R-:W-:Y:S01]  /*2890*/  IMAD.MOV.U32 R32, RZ, RZ, R30 ;  /* 0x000000ffff207224 */ /* 0x000fe200078e001e */
[----:B------:R-:W-:-:S03]  /*28a0*/  LEA R30, P5, R44, R24, 0x2 ;  /* 0x000000182c1e7211 */ /* 0x000fc600078a10ff */
[----:B------:R0:W-:Y:S01]  /*28b0*/  @P0 STG.E desc[UR18][R24.64], R69 ;  /* 0x0000004518000986 */ /* 0x0001e2000c101912 */
[----:B------:R-:W-:Y:S01]  /*28c0*/  IADD3 R36, P0, R84, R34, RZ ;  /* 0x0000002254247210 */ /* 0x000fe20007f1e0ff */
[----:B------:R-:W-:Y:S01]  /*28d0*/  IMAD.X R34, R37, 0x1, R27, P6 ;  /* 0x0000000125227824 */ /* 0x000fe200030e061b */
[----:B------:R-:W-:Y:S01]  /*28e0*/  LEA R26, P6, R39, UR8, 0x2 ;  /* 0x00000008271a7c11 */ /* 0x000fe2000f8c10ff */
[----:B------:R-:W-:Y:S01]  /*28f0*/  IMAD.WIDE.U32 R32, R57, UR4, R32 ;  /* 0x0000000439207c25 */ /* 0x000fe2000f8e0020 */
[----:B------:R-:W-:Y:S02]  /*2900*/  LEA.HI.X R31, R44, R25, R45, 0x2, P5 ;  /* 0x000000192c1f7211 */ /* 0x000fe400028f142d */
[----:B------:R-:W-:Y:S01]  /*2910*/  LEA.HI.X R27, R39, UR9, R34, 0x2, P6 ;  /* 0x00000009271b7c11 */ /* 0x000fe2000b0f1422 */
[----:B------:R-:W-:Y:S02]  /*2920*/  IMAD.X R37, R85, 0x1, R37, P0 ;  /* 0x0000000155257824 */ /* 0x000fe400000e0625 */
[----:B------:R-:W-:Y:S01]  /*2930*/  IMAD.IADD R35, R41, 0x1, R33 ;  /* 0x0000000129237824 */ /* 0x000fe200078e0221 */
[----:B------:R-:W-:Y:S06]  /*2940*/  @!P4 BRA `(.L_x_31) ;  /* 0x000000000004c947 */ /* 0x000fec0003800000 */
[----:B------:R1:W5:Y:S02]  /*2950*/  LDG.E.LTC128B R38, desc[UR18][R26.64] ;  /* 0x000000121a267981 */ /* 0x000364000c1e1920 */
.L_x_31:
[----:B------:R-:W-:Y:S05]  /*2960*/  BSYNC B1 ;  /* 0x0000000000017941 */ /* 0x000fea0003800000 */
.L_x_30:
[----:B-----5:R-:W-:Y:S01]  /*2970*/  FMUL R40, R38, R9 ;  /* 0x0000000926287220 */ /* 0x020fe20000400000 */
[----:B------:R-:W-:Y:S01]  /*2980*/  ISETP.GT.AND P1, PT, R21, 0x8, P1 ;  /* 0x000000081500780c */ /* 0x000fe20000f24270 */
[----:B------:R-:W-:Y:S01]  /*2990*/  BSSY B1, `(.L_x_32) ;  /* 0x0000009000017945 */ /* 0x000fe20003800000 */
[----:B------:R-:W-:Y:S01]  /*29a0*/  LEA R34, P5, R32, UR8, 0x2 ;  /* 0x0000000820227c11 */ /* 0x000fe2000f8a10ff */
[----:B------:R-:W-:Y:S01]  /*29b0*/  FFMA R39, R112, R7, R40 ;  /* 0x0000000770277223 */ /* 0x000fe20000000028 */
[----:B------:R-:W-:Y:S02]  /*29c0*/  ISETP.GT.AND P0, PT, R23, 0x8, PT ;  /* 0x000000081700780c */ /* 0x000fe40003f04270 */
[----:B------:R-:W-:Y:S01]  /*29d0*/  LEA.HI.X R35, R32, UR9, R35, 0x2, P5 ;  /* 0x0000000920237c11 */ /* 0x000fe2000a8f1423 */
[----:B------:R-:W-:Y:S01]  /*29e0*/  IMAD.WIDE.U32 R32, R57, UR4, R36 ;  /* 0x0000000439207c25 */ /* 0x000fe2000f8e0024 */
[----:B------:R2:W-:Y:S05]  /*29f0*/  @P4 STG.E desc[UR18][R30.64], R39 ;  /* 0x000000271e004986 */ /* 0x0005ea000c101912 */
[----:B------:R-:W-:Y:S05]  /*2a00*/  @!P1 BRA `(.L_x_33) ;  /* 0x0000000000049947 */ /* 0x000fea0003800000 */
[----:B------:R3:W5:Y:S02]  /*2a10*/  LDG.E.LTC128B R38, desc[UR18][R34.64+0x20] ;  /* 0x0000201222267981 */ /* 0x000764000c1e1920 */
.L_x_33:
[----:B------:R-:W-:Y:S05]  /*2a20*/  BSYNC B1 ;  /* 0x0000000000017941 */ /* 0x000fea0003800000 */
.L_x_32:
[----:B-----5:R-:W-:Y:S01]  /*2a30*/  FMUL R36, R38, R9 ;  /* 0x0000000926247220 */ /* 0x020fe20000400000 */
[----:B------:R-:W-:Y:S01]  /*2a40*/  ISETP.GT.AND P2, PT, R21, 0x8, P2 ;  /* 0x000000081500780c */ /* 0x000fe20001744270 */
[----:B------:R-:W-:Y:S01]  /*2a50*/  IMAD.IADD R33, R41, 0x1, R33 ;  /* 0x0000000129217824 */ /* 0x000fe200078e0221 */
[C---:B---3--:R-:W-:Y:S01]  /*2a60*/  LEA R34, P4, R32.reuse, UR8, 0x2 ;  /* 0x0000000820227c11 */ /* 0x048fe2000f8810ff */
[----:B------:R-:W-:Y:S01]  /*2a70*/  FFMA R67, R67, R7, R36 ;  /* 0x0000000743437223 */ /* 0x000fe20000000024 */
[----:B------:R-:W-:Y:S02]  /*2a80*/  BSSY B1, `(.L_x_34) ;  /* 0x0000005000017945 */ /* 0x000fe40003800000 */
[----:B------:R-:W-:Y:S02]  /*2a90*/  LEA.HI.X R35, R32, UR9, R33, 0x2, P4 ;  /* 0x0000000920237c11 */ /* 0x000fe4000a0f1421 */
[----:B------:R3:W-:Y:S05]  /*2aa0*/  @P1 STG.E desc[UR18][R24.64+0x20], R67 ;  /* 0x0000204318001986 */ /* 0x0007ea000c101912 */
[----:B------:R-:W-:Y:S05]  /*2ab0*/  @!P2 BRA `(.L_x_35) ;  /* 0x000000000004a947 */ /* 0x000fea0003800000 */
[----:B------:R4:W5:Y:S02]  /*2ac0*/  LDG.E.LTC128B R38, desc[UR18][R34.64+0x20] ;  /* 0x0000201222267981 */ /* 0x000964000c1e1920 */
.L_x_35:
[----:B------:R-:W-:Y:S05]  /*2ad0*/  BSYNC B1 ;  /* 0x0000000000017941 */ /* 0x000fea0003800000 */
.L_x_34:
[----:B-----5:R-:W-:Y:S01]  /*2ae0*/  FMUL R32, R38, R9 ;  /* 0x0000000926207220 */ /* 0x020fe20000400000 */
[----:B------:R-:W-:Y:S01]  /*2af0*/  ISETP.GT.AND P4, PT, R21, RZ, P0 ;  /* 0x000000ff1500720c */ /* 0x000fe20000784270 */
[----:B------:R-:W-:Y:S01]  /*2b00*/  BSSY B1, `(.L_x_36) ;  /* 0x000000a000017945 */ /* 0x000fe20003800000 */
[----:B------:R-:W-:Y:S01]  /*2b10*/  ISETP.GT.AND P1, PT, R23, 0x9, PT ;  /* 0x000000091700780c */ /* 0x000fe20003f24270 */
[----:B----4-:R-:W-:Y:S01]  /*2b20*/  FFMA R35, R110, R7, R32 ;  /* 0x000000076e237223 */ /* 0x010fe20000000020 */
[----:B------:R-:W-:Y:S01]  /*2b30*/  IADD3 R32, P6, R28, UR12, RZ ;  /* 0x0000000c1c207c10 */ /* 0x000fe2000ffde0ff */
[----:B------:R-:W-:Y:S01]  /*2b40*/  IMAD.MOV.U32 R40, RZ, RZ, R38 ;  /* 0x000000ffff287224 */ /* 0x000fe200078e0026 */
[----:B------:R-:W-:Y:S02]  /*2b50*/  IADD3 R34, P5, R24, UR14, RZ ;  /* 0x0000000e18227c10 */ /* 0x000fe4000ffbe0ff */
[----:B------:R4:W-:Y:S01]  /*2b60*/  @P2 STG.E desc[UR18][R30.64+0x20], R35 ;  /* 0x000020231e002986 */ /* 0x0009e2000c101912 */
[----:B------:R-:W-:-:S04]  /*2b70*/  IADD3.X R33, R29, UR7, RZ, P6, !PT ;  /* 0x000000071d217c10 */ /* 0x000fc8000b7fe4ff */
[----:B------:R-:W-:Y:S06]  /*2b80*/  @!P4 BRA `(.L_x_37) ;  /* 0x000000000004c947 */ /* 0x000fec0003800000 */
[----:B------:R0:W5:Y:S02]  /*2b90*/  LDG.E.LTC128B R40, desc[UR18][R32.64] ;  /* 0x0000001220287981 */ /* 0x000164000c1e1920 */
.L_x_37:
[----:B------:R-:W-:Y:S05]  /*2ba0*/  BSYNC B1 ;  /* 0x0000000000017941 */ /* 0x000fea0003800000 */
.L_x_36:
[----:B-----5:R-:W-:Y:S01]  /*2bb0*/  FMUL R36, R40, R9 ;  /* 0x0000000928247220 */ /* 0x020fe20000400000 */
[----:B----4-:R-:W-:Y:S01]  /*2bc0*/  IADD3.X R35, R25, UR13, RZ, P5, !PT ;  /* 0x0000000d19237c10 */ /* 0x010fe2000affe4ff */
[----:B------:R-:W-:Y:S01]  /*2bd0*/  BSSY B1, `(.L_x_38) ;  /* 0x000000a000017945 */ /* 0x000fe20003800000 */
[----:B------:R-:W-:Y:S01]  /*2be0*/  ISETP.GT.AND P2, PT, R21, RZ, P1 ;  /* 0x000000ff1500720c */ /* 0x000fe20000f44270 */
[----:B------:R-:W-:Y:S01]  /*2bf0*/  FFMA R65, R65, R7, R36 ;  /* 0x0000000741417223 */ /* 0x000fe20000000024 */
[----:B------:R-:W-:Y:S01]  /*2c00*/  IADD3 R36, P6, R26, UR12, RZ ;  /* 0x0000000c1a247c10 */ /* 0x000fe2000ffde0ff */
[----:B------:R-:W-:Y:S01]  /*2c10*/  IMAD.MOV.U32 R42, RZ, RZ, R40 ;  /* 0x000000ffff2a7224 */ /* 0x000fe200078e0028 */
[----:B------:R-:W-:Y:S02]  /*2c20*/  IADD3 R38, P5, R30, UR14, RZ ;  /* 0x0000000e1e267c10 */ /* 0x000fe4000ffbe0ff */
[----:B------:R4:W-:Y:S01]  /*2c30*/  @P4 STG.E desc[UR18][R34.64], R65 ;  /* 0x0000004122004986 */ /* 0x0009e2000c101912 */
[----:B------:R-:W-:-:S06]  /*2c40*/  IADD3.X R37, R27, UR7, RZ, P6, !PT ;  /* 0x000000071b257c10 */ /* 0x000fcc000b7fe4ff */
[----:B------:R-:W-:Y:S05]  /*2c50*/  @!P2 BRA `(.L_x_39) ;  /* 0x000000000004a947 */ /* 0x000fea0003800000 */
[----:B------:R0:W5:Y:S02]  /*2c60*/  LDG.E.LTC128B R42, desc[UR18][R36.64] ;  /* 0x00000012242a7981 */ /* 0x000164000c1e1920 */
.L_x_39:
[----:B------:R-:W-:Y:S05]  /*2c70*/  BSYNC B1 ;  /* 0x0000000000017941 */ /* 0x000fea0003800000 */
.L_x_38:
[----:B-----5:R-:W-:Y:S01]  /*2c80*/  FMUL R40, R42, R9 ;  /* 0x000000092a287220 */ /* 0x020fe20000400000 */
[----:B--2---:R-:W-:Y:S01]  /*2c90*/  IADD3.X R39, R31, UR13, RZ, P5, !PT ;  /* 0x0000000d1f277c10 */ /* 0x004fe2000affe4ff */
[----:B------:R-:W-:Y:S01]  /*2ca0*/  BSSY B1, `(.L_x_40) ;  /* 0x0000009000017945 */ /* 0x000fe20003800000 */
[----:B------:R-:W-:Y:S01]  /*2cb0*/  ISETP.GT.AND P0, PT, R21, 0x8, P0 ;  /* 0x000000081500780c */ /* 0x000fe20000704270 */
[----:B------:R-:W-:Y:S01]  /*2cc0*/  FFMA R41, R108, R7, R40 ;  /* 0x000000076c297223 */ /* 0x000fe20000000028 */
[----:B------:R-:W-:Y:S02]  /*2cd0*/  IADD3 R28, P4, R28, UR20, RZ ;  /* 0x000000141c1c7c10 */ /* 0x000fe4000ff9e0ff */
[----:B------:R-:W-:Y:S02]  /*2ce0*/  IADD3 R40, P5, R24, UR21, RZ ;  /* 0x0000001518287c10 */ /* 0x000fe4000ffbe0ff */
[----:B------:R2:W-:Y:S01]  /*2cf0*/  @P2 STG.E desc[UR18][R38.64], R41 ;  /* 0x0000002926002986 */ /* 0x0005e2000c101912 */
[----:B------:R-:W-:-:S06]  /*2d00*/  IADD3.X R29, R29, UR22, RZ, P4, !PT ;  /* 0x000000161d1d7c10 */ /* 0x000fcc000a7fe4ff */
[----:B------:R-:W-:Y:S05]  /*2d10*/  @!P0 BRA `(.L_x_41) ;  /* 0x0000000000048947 */ /* 0x000fea0003800000 */
[----:B------:R0:W5:Y:S02]  /*2d20*/  LDG.E.LTC128B R42, desc[UR18][R28.64] ;  /* 0x000000121c2a7981 */ /* 0x000164000c1e1920 */
.L_x_41:
[----:B------:R-:W-:Y:S05]  /*2d30*/  BSYNC B1 ;  /* 0x0000000000017941 */ /* 0x000fea0003800000 */
.L_x_40:
[----:B0--3-5:R-:W-:Y:S01]  /*2d40*/  FMUL R24, R42, R9 ;  /* 0x000000092a187220 */ /* 0x029fe20000400000 */
[----:B--2---:R-:W-:Y:S01]  /*2d50*/  IADD3.X R41, R25, UR23, RZ, P5, !PT ;  /* 0x0000001719297c10 */ /* 0x004fe2000affe4ff */
[----:B------:R-:W-:Y:S01]  /*2d60*/  BSSY B1, `(.L_x_42) ;  /* 0x0000008000017945 */ /* 0x000fe20003800000 */
[----:B------:R-:W-:Y:S01]  /*2d70*/  ISETP.GT.AND P2, PT, R21, 0x8, P1 ;  /* 0x000000081500780c */ /* 0x000fe20000f44270 */
[----:B------:R-:W-:Y:S01]  /*2d80*/  FFMA R63, R63, R7, R24 ;  /* 0x000000073f3f7223 */ /* 0x000fe20000000018 */
[----:B------:R-:W-:-:S04]  /*2d90*/  IADD3 R24, P1, R26, UR20, RZ ;  /* 0x000000141a187c10 */ /* 0x000fc8000ff3e0ff */
[----:B------:R0:W-:Y:S01]  /*2da0*/  @P0 STG.E desc[UR18][R40.64], R63 ;  /* 0x0000003f28000986 */ /* 0x0001e2000c101912 */
[----:B------:R-:W-:-:S06]  /*2db0*/  IADD3.X R25, R27, UR22, RZ, P1, !PT ;  /* 0x000000161b197c10 */ /* 0x000fcc0008ffe4ff */
[----:B------:R-:W-:Y:S05]  /*2dc0*/  @!P2 BRA `(.L_x_43) ;  /* 0x000000000004a947 */ /* 0x000fea0003800000 */
[----:B------:R2:W5:Y:S02]  /*2dd0*/  LDG.E.LTC128B R42, desc[UR18][R24.64] ;  /* 0x00000012182a7981 */ /* 0x000564000c1e1920 */
.L_x_43:
[----:B------:R-:W-:Y:S05]  /*2de0*/  BSYNC B1 ;  /* 0x0000000000017941 */ /* 0x000fea0003800000 */
.L_x_42:
[----:B-1---5:R-:W-:Y:S01]  /*2df0*/  FMUL R26, R42, R9 ;  /* 0x000000092a1a7220 */ /* 0x022fe20000400000 */
[----:B--2---:R-:W-:Y:S01]  /*2e00*/  IADD3 R24, P5, R30, UR21, RZ ;  /* 0x000000151e187c10 */ /* 0x004fe2000ffbe0ff */
[----:B------:R-:W-:Y:S01]  /*2e10*/  BSSY B1, `(.L_x_44) ;  /* 0x000000c000017945 */ /* 0x000fe20003800000 */
[----:B------:R-:W-:Y:S01]  /*2e20*/  ISETP.GT.AND P1, PT, R23, 0x10, PT ;  /* 0x000000101700780c */ /* 0x000fe20003f24270 */
[----:B------:R-:W-:Y:S01]  /*2e30*/  FFMA R29, R106, R7, R26 ;  /* 0x000000076a1d7223 */ /* 0x000fe2000000001a */
[----:B------:R-:W-:Y:S02]  /*2e40*/  IADD3.X R25, R31, UR23, RZ, P5, !PT ;  /* 0x000000171f197c10 */ /* 0x000fe4000affe4ff */
[----:B------:R-:W-:Y:S02]  /*2e50*/  ISETP.GT.AND P4, PT, R21, RZ, P1 ;  /* 0x000000ff1500720c */ /* 0x000fe40000f84270 */
[----:B------:R-:W-:Y:S01]  /*2e60*/  IADD3 R26, P6, R32, UR12, RZ ;  /* 0x0000000c201a7c10 */ /* 0x000fe2000ffde0ff */
[----:B------:R1:W-:Y:S01]  /*2e70*/  @P2 STG.E desc[UR18][R24.64], R29 ;  /* 0x0000001d18002986 */ /* 0x0003e2000c101912 */
[----:B------:R-:W-:-:S02]  /*2e80*/  ISETP.GT.AND P0, PT, R23, 0x11, PT ;  /* 0x000000111700780c */ /* 0x000fc40003f04270 */
[----:B------:R-:W-:Y:S02]  /*2e90*/  IADD3 R28, P5, R34, UR14, RZ ;  /* 0x0000000e221c7c10 */ /* 0x000fe4000ffbe0ff */
[----:B------:R-:W-:-:S05]  /*2ea0*/  IADD3.X R27, R33, UR7, RZ, P6, !PT ;  /* 0x00000007211b7c10 */ /* 0x000fca000b7fe4ff */
[----:B------:R-:W-:Y:S06]  /*2eb0*/  @!P4 BRA `(.L_x_45) ;  /* 0x000000000004c947 */ /* 0x000fec0003800000 */
[----:B------:R2:W5:Y:S02]  /*2ec0*/  LDG.E.LTC128B R42, desc[UR18][R26.64] ;  /* 0x000000121a2a7981 */ /* 0x000564000c1e1920 */
.L_x_45:
[----:B------:R-:W-:Y:S05]  /*2ed0*/  BSYNC B1 ;  /* 0x0000000000017941 */ /* 0x000fea0003800000 */
.L_x_44:
[----:B-1---5:R-:W-:Y:S01]  /*2ee0*/  FMUL R25, R42, R9 ;  /* 0x000000092a197220 */ /* 0x022fe20000400000 */
[----:B------:R-:W-:Y:S01]  /*2ef0*/  IADD3.X R29, R35, UR13, RZ, P5, !PT ;  /* 0x0000000d231d7c10 */ /* 0x000fe2000affe4ff */
[----:B------:R-:W-:Y:S01]  /*2f00*/  BSSY B1, `(.L_x_46) ;  /* 0x0000009000017945 */ /* 0x000fe20003800000 */
[----:B------:R-:W-:Y:S01]  /*2f10*/  ISETP.GT.AND P2, PT, R21, RZ, P0 ;  /* 0x000000ff1500720c */ /* 0x000fe20000744270 */
[----:B------:R-:W-:Y:S01]  /*2f20*/  FFMA R31, R102, R7, R25 ;  /* 0x00000007661f7223 */ /* 0x000fe20000000019 */
[----:B------:R-:W-:Y:S02]  /*2f30*/  IADD3 R24, P6, R36, UR12, RZ ;  /* 0x0000000c24187c10 */ /* 0x000fe4000ffde0ff */
[----:B------:R-:W-:Y:S02]  /*2f40*/  IADD3 R30, P5, R38, UR14, RZ ;  /* 0x0000000e261e7c10 */ /* 0x000fe4000ffbe0ff */
[----:B------:R1:W-:Y:S01]  /*2f50*/  @P4 STG.E desc[UR18][R28.64], R31 ;  /* 0x0000001f1c004986 */ /* 0x0003e2000c101912 */
[----:B------:R-:W-:-:S06]  /*2f60*/  IADD3.X R25, R37, UR7, RZ, P6, !PT ;  /* 0x0000000725197c10 */ /* 0x000fcc000b7fe4ff */
[----:B------:R-:W-:Y:S05]  /*2f70*/  @!P2 BRA `(.L_x_47) ;  /* 0x000000000004a947 */ /* 0x000fea0003800000 */
[----:B------:R3:W5:Y:S02]  /*2f80*/  LDG.E.LTC128B R42, desc[UR18][R24.64] ;  /* 0x00000012182a7981 */ /* 0x000764000c1e1920 */
.L_x_47:
[----:B------:R-:W-:Y:S05]  /*2f90*/  BSYNC B1 ;  /* 0x0000000000017941 */ /* 0x000fea0003800000 */
.L_x_46:
[----:B0----5:R-:W-:Y:S01]  /*2fa0*/  FMUL R41, R42, R9 ;  /* 0x000000092a297220 */ /* 0x021fe20000400000 */
[----:B-1----:R-:W-:Y:S01]  /*2fb0*/  IADD3.X R31, R39, UR13, RZ, P5, !PT ;  /* 0x0000000d271f7c10 */ /* 0x002fe2000affe4ff */
        /* <DEDUP_REMOVED lines=9> */
.L_x_49:
[----:B------:R-:W-:Y:S05]  /*3050*/  BSYNC B1 ;  /* 0x0000000000017941 */ /* 0x000fea0003800000 */
.L_x_48:
[----:B-1---5:R-:W-:Y:S01]  /*3060*/  FMUL R33, R42, R9 ;  /* 0x000000092a217220 */ /* 0x022fe20000400000 */
[----:B0-----:R-:W-:Y:S01]  /*3070*/  IADD3.X R41, R35, UR23, RZ, P5, !PT ;  /* 0x0000001723297c10 */ /* 0x001fe2000affe4ff */
[----:B------:R-:W-:Y:S01]  /*3080*/  BSSY B1, `(.L_x_50) ;  /* 0x0000008000017945 */ /* 0x000fe20003800000 */
[----:B------:R-:W-:Y:S01]  /*3090*/  ISETP.GT.AND P2, PT, R21, 0x8, P0 ;  /* 0x000000081500780c */ /* 0x000fe20000744270 */
[----:B----4-:R-:W-:Y:S01]  /*30a0*/  FFMA R35, R98, R7, R33 ;  /* 0x0000000762237223 */ /* 0x010fe20000000021 */
[----:B------:R-:W-:-:S04]  /*30b0*/  IADD3 R32, P0, R36, UR20, RZ ;  /* 0x0000001424207c10 */ /* 0x000fc8000ff1e0ff */
[----:B------:R0:W-:Y:S01]  /*30c0*/  @P1 STG.E desc[UR18][R40.64], R35 ;  /* 0x0000002328001986 */ /* 0x0001e2000c101912 */
[----:B------:R-:W-:-:S06]  /*30d0*/  IADD3.X R33, R37, UR22, RZ, P0, !PT ;  /* 0x0000001625217c10 */ /* 0x000fcc00087fe4ff */
[----:B------:R-:W-:Y:S05]  /*30e0*/  @!P2 BRA `(.L_x_51) ;  /* 0x000000000004a947 */ /* 0x000fea0003800000 */
[----:B------:R1:W5:Y:S02]  /*30f0*/  LDG.E.LTC128B R42, desc[UR18][R32.64] ;  /* 0x00000012202a7981 */ /* 0x000364000c1e1920 */
.L_x_51:
[----:B------:R-:W-:Y:S05]  /*3100*/  BSYNC B1 ;  /* 0x0000000000017941 */ /* 0x000fea0003800000 */
.L_x_50:
[----:B-1---5:R-:W-:Y:S01]  /*3110*/  FMUL R33, R42, R9 ;  /* 0x000000092a217220 */ /* 0x022fe20000400000 */
[----:B------:R-:W-:Y:S01]  /*3120*/  IADD3 R32, P5, R38, UR21, RZ ;  /* 0x0000001526207c10 */ /* 0x000fe2000ffbe0ff */
        /* <DEDUP_REMOVED lines=9> */
[----:B0-----:R-:W-:-:S05]  /*31c0*/  IADD3.X R35, R27, UR7, RZ, P6, !PT ;  /* 0x000000071b237c10 */ /* 0x001fca000b7fe4ff */
[----:B------:R-:W-:Y:S06]  /*31d0*/  @!P4 BRA `(.L_x_53) ;  /* 0x000000000004c947 */ /* 0x000fec0003800000 */
[----:B------:R0:W5:Y:S02]  /*31e0*/  LDG.E.LTC128B R42, desc[UR18][R34.64] ;  /* 0x00000012222a7981 */ /* 0x000164000c1e1920 */
.L_x_53:
[----:B------:R-:W-:Y:S05]  /*31f0*/  BSYNC B1 ;  /* 0x0000000000017941 */ /* 0x000fea0003800000 */
.L_x_52:
        /* <DEDUP_REMOVED lines=11> */
.L_x_55:
[----:B------:R-:W-:Y:S05]  /*32b0*/  BSYNC B1 ;  /* 0x0000000000017941 */ /* 0x000fea0003800000 */
.L_x_54:
[----:B-----5:R-:W-:Y:S01]  /*32c0*/  FMUL R41, R42, R9 ;  /* 0x000000092a297220 */ /* 0x020fe20000400000 */
[----:B-1----:R-:W-:Y:S01]  /*32d0*/  IADD3.X R39, R31, UR13, RZ, P5, !PT ;  /* 0x0000000d1f277c10 */ /* 0x002fe2000affe4ff */
[----:B------:R-:W-:Y:S01]  /*32e0*/  BSSY B1, `(.L_x_56) ;  /* 0x0000009000017945 */ /* 0x000fe20003800000 */
[----:B------:R-:W-:Y:S01]  /*32f0*/  ISETP.GT.AND P1, PT, R21, 0x8, P1 ;  /* 0x000000081500780c */ /* 0x000fe20000f24270 */
[----:B------:R-:W-:Y:S01]  /*3300*/  FFMA R41, R92, R7, R41 ;  /* 0x000000075c297223 */ /* 0x000fe20000000029 */
[----:B--2---:R-:W-:Y:S02]  /*3310*/  IADD3 R26, P4, R26, UR20, RZ ;  /* 0x000000141a1a7c10 */ /* 0x004fe4000ff9e0ff */
[----:B------:R-:W-:Y:S02]  /*3320*/  IADD3 R40, P5, R28, UR21, RZ ;  /* 0x000000151c287c10 */ /* 0x000fe4000ffbe0ff */
[----:B------:R1:W-:Y:S01]  /*3330*/  @P2 STG.E desc[UR18][R38.64], R41 ;  /* 0x0000002926002986 */ /* 0x0003e2000c101912 */
[----:B------:R-:W-:-:S06]  /*3340*/  IADD3.X R27, R27, UR22, RZ, P4, !PT ;  /* 0x000000161b1b7c10 */ /* 0x000fcc000a7fe4ff */
[----:B------:R-:W-:Y:S05]  /*3350*/  @!P1 BRA `(.L_x_57) ;  /* 0x0000000000049947 */ /* 0x000fea0003800000 */
[----:B------:R2:W5:Y:S02]  /*3360*/  LDG.E.LTC128B R42, desc[UR18][R26.64] ;  /* 0x000000121a2a7981 */ /* 0x000564000c1e1920 */
.L_x_57:
[----:B------:R-:W-:Y:S05]  /*3370*/  BSYNC B1 ;  /* 0x0000000000017941 */ /* 0x000fea0003800000 */
.L_x_56:
[----:B--2--5:R-:W-:Y:S01]  /*3380*/  FMUL R27, R42, R9 ;  /* 0x000000092a1b7220 */ /* 0x024fe20000400000 */
[----:B-1----:R-:W-:Y:S01]  /*3390*/  IADD3.X R41, R29, UR23, RZ, P5, !PT ;  /* 0x000000171d297c10 */ /* 0x002fe2000affe4ff */
[----:B------:R-:W-:Y:S01]  /*33a0*/  BSSY B1, `(.L_x_58) ;  /* 0x0000008000017945 */ /* 0x000fe20003800000 */
[----:B------:R-:W-:Y:S01]  /*33b0*/  ISETP.GT.AND P2, PT, R21, 0x8, P0 ;  /* 0x000000081500780c */ /* 0x000fe20000744270 */
[----:B------:R-:W-:Y:S01]  /*33c0*/  FFMA R27, R90, R7, R27 ;  /* 0x000000075a1b7223 */ /* 0x000fe2000000001b */
[----:B---3--:R-:W-:-:S04]  /*33d0*/  IADD3 R24, P0, R24, UR20, RZ ;  /* 0x0000001418187c10 */ /* 0x008fc8000ff1e0ff */
[----:B------:R1:W-:Y:S01]  /*33e0*/  @P1 STG.E desc[UR18][R40.64], R27 ;  /* 0x0000001b28001986 */ /* 0x0003e2000c101912 */
[----:B------:R-:W-:-:S06]  /*33f0*/  IADD3.X R25, R25, UR22, RZ, P0, !PT ;  /* 0x0000001619197c10 */ /* 0x000fcc00087fe4ff */
[----:B------:R-:W-:Y:S05]  /*3400*/  @!P2 BRA `(.L_x_59) ;  /* 0x000000000004a947 */ /* 0x000fea0003800000 */
[----:B------:R2:W5:Y:S02]  /*3410*/  LDG.E.LTC128B R42, desc[UR18][R24.64] ;  /* 0x00000012182a7981 */ /* 0x000564000c1e1920 */
.L_x_59:
[----:B------:R-:W-:Y:S05]  /*3420*/  BSYNC B1 ;  /* 0x0000000000017941 */ /* 0x000fea0003800000 */
.L_x_58:
[----:B--2--5:R-:W-:Y:S01]  /*3430*/  FMUL R25, R42, R9 ;  /* 0x000000092a197220 */ /* 0x024fe20000400000 */
        /* <DEDUP_REMOVED lines=10> */
[----:B-1----:R-:W-:-:S05]  /*34e0*/  IADD3.X R27, R35, UR7, RZ, P6, !PT ;  /* 0x00000007231b7c10 */ /* 0x002fca000b7fe4ff */
[----:B------:R-:W-:Y:S06]  /*34f0*/  @!P4 BRA `(.L_x_61) ;  /* 0x000000000004c947 */ /* 0x000fec0003800000 */
[----:B------:R1:W5:Y:S02]  /*3500*/  LDG.E.LTC128B R42, desc[UR18][R26.64] ;  /* 0x000000121a2a7981 */ /* 0x000364000c1e1920 */
.L_x_61:
[----:B------:R-:W-:Y:S05]  /*3510*/  BSYNC B1 ;  /* 0x0000000000017941 */ /* 0x000fea0003800000 */
.L_x_60:
[----:B--2--5:R-:W-:Y:S01]  /*3520*/  FMUL R25, R42, R9 ;  /* 0x000000092a197220 */ /* 0x024fe20000400000 */
        /* <DEDUP_REMOVED lines=10> */
.L_x_63:
[----:B------:R-:W-:Y:S05]  /*35d0*/  BSYNC B1 ;  /* 0x0000000000017941 */ /* 0x000fea0003800000 */
.L_x_62:
[----:B-----5:R-:W-:Y:S01]  /*35e0*/  FMUL R41, R42, R9 ;  /* 0x000000092a297220 */ /* 0x020fe20000400000 */
[----:B--2---:R-:W-:Y:S01]  /*35f0*/  IADD3.X R31, R39, UR13, RZ, P5, !PT ;  /* 0x0000000d271f7c10 */ /* 0x004fe2000affe4ff */
[----:B------:R-:W-:Y:S01]  /*3600*/  BSSY B1, `(.L_x_64) ;  /* 0x0000009000017945 */ /* 0x000fe20003800000 */
[----:B------:R-:W-:Y:S01]  /*3610*/  ISETP.GT.AND P1, PT, R21, 0x8, P1 ;  /* 0x000000081500780c */ /* 0x000fe20000f24270 */
[----:B------:R-:W-:Y:S01]  /*3620*/  FFMA R41, R82, R7, R41 ;  /* 0x0000000752297223 */ /* 0x000fe20000000029 */
[----:B0-----:R-:W-:Y:S02]  /*3630*/  IADD3 R34, P4, R34, UR20, RZ ;  /* 0x0000001422227c10 */ /* 0x001fe4000ff9e0ff */
[----:B------:R-:W-:Y:S02]  /*3640*/  IADD3 R40, P5, R36, UR21, RZ ;  /* 0x0000001524287c10 */ /* 0x000fe4000ffbe0ff */
[----:B------:R0:W-:Y:S01]  /*3650*/  @P2 STG.E desc[UR18][R30.64], R41 ;  /* 0x000000291e002986 */ /* 0x0001e2000c101912 */
[----:B------:R-:W-:-:S06]  /*3660*/  IADD3.X R35, R35, UR22, RZ, P4, !PT ;  /* 0x0000001623237c10 */ /* 0x000fcc000a7fe4ff */
[----:B------:R-:W-:Y:S05]  /*3670*/  @!P1 BRA `(.L_x_65) ;  /* 0x0000000000049947 */ /* 0x000fea0003800000 */
[----:B------:R2:W5:Y:S02]  /*3680*/  LDG.E.LTC128B R42, desc[UR18][R34.64] ;  /* 0x00000012222a7981 */ /* 0x000564000c1e1920 */
.L_x_65:
[----:B------:R-:W-:Y:S05]  /*3690*/  BSYNC B1 ;  /* 0x0000000000017941 */ /* 0x000fea0003800000 */
.L_x_64:
[----:B--2--5:R-:W-:Y:S01]  /*36a0*/  FMUL R35, R42, R9 ;  /* 0x000000092a237220 */ /* 0x024fe20000400000 */
[----:B0-----:R-:W-:Y:S01]  /*36b0*/  IADD3.X R41, R37, UR23, RZ, P5, !PT ;  /* 0x0000001725297c10 */ /* 0x001fe2000affe4ff */
[----:B------:R-:W-:Y:S01]  /*36c0*/  BSSY B1, `(.L_x_66) ;  /* 0x0000008000017945 */ /* 0x000fe20003800000 */
[----:B------:R-:W-:Y:S01]  /*36d0*/  ISETP.GT.AND P2, PT, R21, 0x8, P0 ;  /* 0x000000081500780c */ /* 0x000fe20000744270 */
[----:B------:R-:W-:Y:S01]  /*36e0*/  FFMA R35, R80, R7, R35 ;  /* 0x0000000750237223 */ /* 0x000fe20000000023 */
[----:B----4-:R-:W-:-:S04]  /*36f0*/  IADD3 R32, P0, R32, UR20, RZ ;  /* 0x0000001420207c10 */ /* 0x010fc8000ff1e0ff */
[----:B------:R0:W-:Y:S01]  /*3700*/  @P1 STG.E desc[UR18][R40.64], R35 ;  /* 0x0000002328001986 */ /* 0x0001e2000c101912 */
[----:B------:R-:W-:-:S06]  /*3710*/  IADD3.X R33, R33, UR22, RZ, P0, !PT ;  /* 0x0000001621217c10 */ /* 0x000fcc00087fe4ff */
[----:B------:R-:W-:Y:S05]  /*3720*/  @!P2 BRA `(.L_x_67) ;  /* 0x000000000004a947 */ /* 0x000fea0003800000 */
[----:B------:R2:W5:Y:S02]  /*3730*/  LDG.E.LTC128B R42, desc[UR18][R32.64] ;  /* 0x00000012202a7981 */ /* 0x000564000c1e1920 */
.L_x_67:
[----:B------:R-:W-:Y:S05]  /*3740*/  BSYNC B1 ;  /* 0x0000000000017941 */ /* 0x000fea0003800000 */
.L_x_66:
        /* <DEDUP_REMOVED lines=14> */
.L_x_69:
[----:B------:R-:W-:Y:S05]  /*3830*/  BSYNC B1 ;  /* 0x0000000000017941 */ /* 0x000fea0003800000 */
.L_x_68:
        /* <DEDUP_REMOVED lines=11> */
.L_x_71:
[----:B------:R-:W-:Y:S05]  /*38f0*/  BSYNC B1 ;  /* 0x0000000000017941 */ /* 0x000fea0003800000 */
.L_x_70:
[----:B-----5:R-:W-:Y:S01]  /*3900*/  FMUL R41, R42, R9 ;  /* 0x000000092a297220 */ /* 0x020fe20000400000 */
[----:B--2---:R-:W-:Y:S01]  /*3910*/  IADD3.X R39, R31, UR13, RZ, P5, !PT ;  /* 0x0000000d1f277c10 */ /* 0x004fe2000affe4ff */
[----:B------:R-:W-:Y:S01]  /*3920*/  BSSY B1, `(.L_x_72) ;  /* 0x0000009000017945 */ /* 0x000fe20003800000 */
[----:B------:R-:W-:Y:S01]  /*3930*/  ISETP.GT.AND P1, PT, R21, 0x8, P1 ;  /* 0x000000081500780c */ /* 0x000fe20000f24270 */
[----:B------:R-:W-:Y:S01]  /*3940*/  FFMA R41, R74, R7, R41 ;  /* 0x000000074a297223 */ /* 0x000fe20000000029 */
[----:B-1----:R-:W-:Y:S02]  /*3950*/  IADD3 R26, P4, R26, UR20, RZ ;  /* 0x000000141a1a7c10 */ /* 0x002fe4000ff9e0ff */
[----:B------:R-:W-:Y:S02]  /*3960*/  IADD3 R40, P5, R28, UR21, RZ ;  /* 0x000000151c287c10 */ /* 0x000fe4000ffbe0ff */
[----:B------:R1:W-:Y:S01]  /*3970*/  @P2 STG.E desc[UR18][R38.64], R41 ;  /* 0x0000002926002986 */ /* 0x0003e2000c101912 */
[----:B------:R-:W-:-:S06]  /*3980*/  IADD3.X R27, R27, UR22, RZ, P4, !PT ;  /* 0x000000161b1b7c10 */ /* 0x000fcc000a7fe4ff */
[----:B------:R-:W-:Y:S05]  /*3990*/  @!P1 BRA `(.L_x_73) ;  /* 0x0000000000049947 */ /* 0x000fea0003800000 */
[----:B------:R2:W5:Y:S02]  /*39a0*/  LDG.E.LTC128B R42, desc[UR18][R26.64] ;  /* 0x000000121a2a7981 */ /* 0x000564000c1e1920 */
.L_x_73:
[----:B------:R-:W-:Y:S05]  /*39b0*/  BSYNC B1 ;  /* 0x0000000000017941 */ /* 0x000fea0003800000 */
.L_x_72:
        /* <DEDUP_REMOVED lines=10> */
.L_x_75:
[----:B------:R-:W-:Y:S05]  /*3a60*/  BSYNC B1 ;  /* 0x0000000000017941 */ /* 0x000fea0003800000 */
.L_x_74:
        /* <DEDUP_REMOVED lines=14> */
.L_x_77:
[----:B------:R-:W-:Y:S05]  /*3b50*/  BSYNC B1 ;  /* 0x0000000000017941 */ /* 0x000fea0003800000 */
.L_x_76:
[----:B--2--5:R-:W-:Y:S01]  /*3b60*/  FMUL R25, R42, R9 ;  /* 0x000000092a197220 */ /* 0x024fe20000400000 */
[----:B------:R-:W-:Y:S01]  /*3b70*/  IADD3.X R29, R37, UR13, RZ, P6, !PT ;  /* 0x0000000d251d7c10 */ /* 0x000fe2000b7fe4ff */
[----:B------:R-:W-:Y:S01]  /*3b80*/  BSSY B1, `(.L_x_78) ;  /* 0x0000008000017945 */ /* 0x000fe20003800000 */
[----:B------:R-:W-:Y:S01]  /*3b90*/  ISETP.GT.AND P2, PT, R21, RZ, P1 ;  /* 0x000000ff1500720c */ /* 0x000fe20000f44270 */
[----:B------:R-:W-:Y:S01]  /*3ba0*/  FFMA R25, R68, R7, R25 ;  /* 0x0000000744197223 */ /* 0x000fe20000000019 */
[----:B------:R-:W-:-:S04]  /*3bb0*/  IADD3 R44, P0, R32, UR12, RZ ;  /* 0x0000000c202c7c10 */ /* 0x000fc8000ff1e0ff */
[----:B------:R2:W-:Y:S01]  /*3bc0*/  @P5 STG.E desc[UR18][R28.64], R25 ;  /* 0x000000191c005986 */ /* 0x0005e2000c101912 */
[----:B------:R-:W-:-:S06]  /*3bd0*/  IADD3.X R45, R33, UR7, RZ, P0, !PT ;  /* 0x00000007212d7c10 */ /* 0x000fcc00087fe4ff */
[----:B------:R-:W-:Y:S05]  /*3be0*/  @!P2 BRA `(.L_x_79) ;  /* 0x000000000004a947 */ /* 0x000fea0003800000 */
[----:B------:R3:W5:Y:S02]  /*3bf0*/  LDG.E.LTC128B R42, desc[UR18][R44.64] ;  /* 0x000000122c2a7981 */ /* 0x000764000c1e1920 */
.L_x_79:
[----:B------:R-:W-:Y:S05]  /*3c00*/  BSYNC B1 ;  /* 0x0000000000017941 */ /* 0x000fea0003800000 */
.L_x_78:
[----:B--2--5:R-:W-:Y:S01]  /*3c10*/  FMUL R25, R42, R9 ;  /* 0x000000092a197220 */ /* 0x024fe20000400000 */
[----:B------:R-:W-:Y:S01]  /*3c20*/  IADD3 R24, P5, R38, UR14, RZ ;  /* 0x0000000e26187c10 */ /* 0x000fe2000ffbe0ff */
[----:B------:R-:W-:Y:S01]  /*3c30*/  BSSY B1, `(.L_x_80) ;  /* 0x000000b000017945 */ /* 0x000fe20003800000 */
[----:B------:R-:W-:Y:S01]  /*3c40*/  ISETP.GT.AND P4, PT, R21, 0x8, P4 ;  /* 0x000000081500780c */ /* 0x000fe20002784270 */
[----:B------:R-:W-:Y:S01]  /*3c50*/  FFMA R41, R66, R7, R25 ;  /* 0x0000000742297223 */ /* 0x000fe20000000019 */
[----:B------:R-:W-:Y:S02]  /*3c60*/  IADD3.X R25, R39, UR13, RZ, P5, !PT ;  /* 0x0000000d27197c10 */ /* 0x000fe4000affe4ff */
[----:B------:R-:W-:Y:S02]  /*3c70*/  IADD3 R30, P6, R34, UR20, RZ ;  /* 0x00000014221e7c10 */ /* 0x000fe4000ffde0ff */
[----:B------:R-:W-:Y:S01]  /*3c80*/  ISETP.GT.AND P0, PT, R23, 0x38, PT ;  /* 0x000000381700780c */ /* 0x000fe20003f04270 */
[----:B------:R2:W-:Y:S01]  /*3c90*/  @P2 STG.E desc[UR18][R24.64], R41 ;  /* 0x0000002918002986 */ /* 0x0005e2000c101912 */
[----:B------:R-:W-:-:S02]  /*3ca0*/  IADD3 R40, P5, R36, UR21, RZ ;  /* 0x0000001524287c10 */ /* 0x000fc4000ffbe0ff */
[----:B------:R-:W-:-:S03]  /*3cb0*/  IADD3.X R31, R35, UR22, RZ, P6, !PT ;  /* 0x00000016231f7c10 */ /* 0x000fc6000b7fe4ff */
[----:B------:R-:W-:Y:S08]  /*3cc0*/  @!P4 BRA `(.L_x_81) ;  /* 0x000000000004c947 */ /* 0x000ff00003800000 */
[----:B------:R0:W5:Y:S02]  /*3cd0*/  LDG.E.LTC128B R42, desc[UR18][R30.64] ;  /* 0x000000121e2a7981 */ /* 0x000164000c1e1920 */
.L_x_81:
[----:B------:R-:W-:Y:S05]  /*3ce0*/  BSYNC B1 ;  /* 0x0000000000017941 */ /* 0x000fea0003800000 */
.L_x_80:
[----:B0----5:R-:W-:Y:S01]  /*3cf0*/  FMUL R31, R42, R9 ;  /* 0x000000092a1f7220 */ /* 0x021fe20000400000 */
[----:B------:R-:W-:Y:S01]  /*3d00*/  ISETP.GT.AND P2, PT, R23, 0x39, PT ;  /* 0x000000391700780c */ /* 0x000fe20003f44270 */
[----:B------:R-:W-:Y:S01]  /*3d10*/  BSSY B1, `(.L_x_82) ;  /* 0x0000009000017945 */ /* 0x000fe20003800000 */
[----:B--2---:R-:W-:Y:S01]  /*3d20*/  IADD3.X R41, R37, UR23, RZ, P5, !PT ;  /* 0x0000001725297c10 */ /* 0x004fe2000affe4ff */
[----:B------:R-:W-:Y:S01]  /*3d30*/  FFMA R23, R64, R7, R31 ;  /* 0x0000000740177223 */ /* 0x000fe2000000001f */
[----:B------:R-:W-:Y:S02]  /*3d40*/  ISETP.GT.AND P1, PT, R21, 0x8, P1 ;  /* 0x000000081500780c */ /* 0x000fe40000f24270 */
[----:B------:R-:W-:Y:S02]  /*3d50*/  IADD3 R30, P5, R32, UR20, RZ ;  /* 0x00000014201e7c10 */ /* 0x000fe4000ffbe0ff */
[----:B------:R0:W-:Y:S02]  /*3d60*/  @P4 STG.E desc[UR18][R40.64], R23 ;  /* 0x0000001728004986 */ /* 0x0001e4000c101912 */
[----:B------:R-:W-:-:S07]  /*3d70*/  IADD3.X R31, R33, UR22, RZ, P5, !PT ;  /* 0x00000016211f7c10 */ /* 0x000fce000affe4ff */
[----:B------:R-:W-:Y:S05]  /*3d80*/  @!P1 BRA `(.L_x_83) ;  /* 0x0000000000049947 */ /* 0x000fea0003800000 */
[----:B------:R2:W5:Y:S02]  /*3d90*/  LDG.E.LTC128B R42, desc[UR18][R30.64] ;  /* 0x000000121e2a7981 */ /* 0x000564000c1e1920 */
.L_x_83:
[----:B------:R-:W-:Y:S05]  /*3da0*/  BSYNC B1 ;  /* 0x0000000000017941 */ /* 0x000fea0003800000 */
.L_x_82:
[----:B--2---:R-:W-:Y:S01]  /*3db0*/  IADD3 R30, P6, R38, UR21, RZ ;  /* 0x00000015261e7c10 */ /* 0x004fe2000ffde0ff */
[----:B0----5:R-:W-:Y:S01]  /*3dc0*/  FMUL R23, R42, R9 ;  /* 0x000000092a177220 */ /* 0x021fe20000400000 */
[----:B------:R-:W-:Y:S01]  /*3dd0*/  ISETP.GT.AND P4, PT, R21, RZ, P0 ;  /* 0x000000ff1500720c */ /* 0x000fe20000784270 */
[----:B------:R-:W-:Y:S01]  /*3de0*/  BSSY B1, `(.L_x_84) ;  /* 0x0000009000017945 */ /* 0x000fe20003800000 */
[----:B------:R-:W-:Y:S01]  /*3df0*/  IADD3.X R31, R39, UR23, RZ, P6, !PT ;  /* 0x00000017271f7c10 */ /* 0x000fe2000b7fe4ff */
[----:B------:R-:W-:Y:S01]  /*3e00*/  FFMA R23, R62, R7, R23 ;  /* 0x000000073e177223 */ /* 0x000fe20000000017 */
[----:B----4-:R-:W-:-:S04]  /*3e10*/  IADD3 R32, P5, R28, UR14, RZ ;  /* 0x0000000e1c207c10 */ /* 0x010fc8000ffbe0ff */
[----:B------:R0:W-:Y:S05]  /*3e20*/  @P1 STG.E desc[UR18][R30.64], R23 ;  /* 0x000000171e001986 */ /* 0x0001ea000c101912 */
[----:B------:R-:W-:Y:S05]  /*3e30*/  @!P4 BRA `(.L_x_85) ;  /* 0x00000000000cc947 */ /* 0x000fea0003800000 */
[----:B0-----:R-:W-:-:S04]  /*3e40*/  IADD3 R30, P1, R26, UR12, RZ ;  /* 0x0000000c1a1e7c10 */ /* 0x001fc8000ff3e0ff */
[----:B------:R-:W-:-:S05]  /*3e50*/  IADD3.X R31, R27, UR7, RZ, P1, !PT ;  /* 0x000000071b1f7c10 */ /* 0x000fca0008ffe4ff */
[----:B------:R2:W5:Y:S04]  /*3e60*/  LDG.E.LTC128B R42, desc[UR18][R30.64] ;  /* 0x000000121e2a7981 */ /* 0x000568000c1e1920 */
.L_x_85:
[----:B------:R-:W-:Y:S05]  /*3e70*/  BSYNC B1 ;  /* 0x0000000000017941 */ /* 0x000fea0003800000 */
.L_x_84:
[----:B0----5:R-:W-:Y:S01]  /*3e80*/  FMUL R23, R42, R9 ;  /* 0x000000092a177220 */ /* 0x021fe20000400000 */
[----:B------:R-:W-:Y:S01]  /*3e90*/  IADD3.X R33, R29, UR13, RZ, P5, !PT ;  /* 0x0000000d1d217c10 */ /* 0x000fe2000affe4ff */
[----:B------:R-:W-:Y:S01]  /*3ea0*/  BSSY B1, `(.L_x_86) ;  /* 0x0000009000017945 */ /* 0x000fe20003800000 */
[----:B------:R-:W-:Y:S01]  /*3eb0*/  ISETP.GT.AND P1, PT, R21, RZ, P2 ;  /* 0x000000ff1500720c */ /* 0x000fe20001724270 */
[----:B------:R-:W-:Y:S01]  /*3ec0*/  FFMA R23, R60, R7, R23 ;  /* 0x000000073c177223 */ /* 0x000fe20000000017 */
[----:B------:R-:W-:-:S04]  /*3ed0*/  IADD3 R34, P5, R24, UR14, RZ ;  /* 0x0000000e18227c10 */ /* 0x000fc8000ffbe0ff */
[----:B------:R0:W-:Y:S07]  /*3ee0*/  @P4 STG.E desc[UR18][R32.64], R23 ;  /* 0x0000001720004986 */ /* 0x0001ee000c101912 */
[----:B------:R-:W-:Y:S05]  /*3ef0*/  @!P1 BRA `(.L_x_87) ;  /* 0x00000000000c9947 */ /* 0x000fea0003800000 */
[----:B--2---:R-:W-:-:S04]  /*3f00*/  IADD3 R30, P4, R44, UR12, RZ ;  /* 0x0000000c2c1e7c10 */ /* 0x004fc8000ff9e0ff */
[----:B------:R-:W-:-:S05]  /*3f10*/  IADD3.X R31, R45, UR7, RZ, P4, !PT ;  /* 0x000000072d1f7c10 */ /* 0x000fca000a7fe4ff */
[----:B------:R4:W5:Y:S04]  /*3f20*/  LDG.E.LTC128B R42, desc[UR18][R30.64] ;  /* 0x000000121e2a7981 */ /* 0x000968000c1e1920 */
.L_x_87:
[----:B------:R-:W-:Y:S05]  /*3f30*/  BSYNC B1 ;  /* 0x0000000000017941 */ /* 0x000fea0003800000 */
.L_x_86:
[----:B0----5:R-:W-:Y:S01]  /*3f40*/  FMUL R23, R42, R9 ;  /* 0x000000092a177220 */ /* 0x021fe20000400000 */
[----:B------:R-:W-:Y:S01]  /*3f50*/  IADD3.X R35, R25, UR13, RZ, P5, !PT ;  /* 0x0000000d19237c10 */ /* 0x000fe2000affe4ff */
[----:B------:R-:W-:Y:S01]  /*3f60*/  BSSY B1, `(.L_x_88) ;  /* 0x0000009000017945 */ /* 0x000fe20003800000 */
[----:B------:R-:W-:Y:S01]  /*3f70*/  ISETP.GT.AND P0, PT, R21, 0x8, P0 ;  /* 0x000000081500780c */ /* 0x000fe20000704270 */
[----:B------:R-:W-:Y:S01]  /*3f80*/  FFMA R23, R58, R7, R23 ;  /* 0x000000073a177223 */ /* 0x000fe20000000017 */
[----:B-1----:R-:W-:Y:S02]  /*3f90*/  IADD3 R26, P4, R26, UR20, RZ ;  /* 0x000000141a1a7c10 */ /* 0x002fe4000ff9e0ff */
[----:B--2-4-:R-:W-:Y:S02]  /*3fa0*/  IADD3 R30, P5, R28, UR21, RZ ;  /* 0x000000151c1e7c10 */ /* 0x014fe4000ffbe0ff */
[----:B------:R0:W-:Y:S01]  /*3fb0*/  @P1 STG.E desc[UR18][R34.64], R23 ;  /* 0x0000001722001986 */ /* 0x0001e2000c101912 */
[----:B------:R-:W-:-:S06]  /*3fc0*/  IADD3.X R27, R27, UR22, RZ, P4, !PT ;  /* 0x000000161b1b7c10 */ /* 0x000fcc000a7fe4ff */
[----:B------:R-:W-:Y:S05]  /*3fd0*/  @!P0 BRA `(.L_x_89) ;  /* 0x0000000000048947 */ /* 0x000fea0003800000 */
[----:B------:R1:W5:Y:S02]  /*3fe0*/  LDG.E.LTC128B R42, desc[UR18][R26.64] ;  /* 0x000000121a2a7981 */ /* 0x000364000c1e1920 */
.L_x_89:
[----:B------:R-:W-:Y:S05]  /*3ff0*/  BSYNC B1 ;  /* 0x0000000000017941 */ /* 0x000fea0003800000 */
.L_x_88:
[----:B------:R-:W-:Y:S01]  /*4000*/  ISETP.GT.AND P2, PT, R21, 0x8, P2 ;  /* 0x000000081500780c */ /* 0x000fe20001744270 */
[----:B0----5:R-:W-:Y:S01]  /*4010*/  FMUL R23, R42, R9 ;  /* 0x000000092a177220 */ /* 0x021fe20000400000 */
[----:B------:R-:W-:Y:S01]  /*4020*/  IADD3.X R31, R29, UR23, RZ, P5, !PT ;  /* 0x000000171d1f7c10 */ /* 0x000fe2000affe4ff */
[----:B------:R-:W-:Y:S02]  /*4030*/  BSSY B1, `(.L_x_90) ;  /* 0x0000007000017945 */ /* 0x000fe40003800000 */
[----:B------:R-:W-:-:S05]  /*4040*/  FFMA R23, R56, R7, R23 ;  /* 0x0000000738177223 */ /* 0x000fca0000000017 */
[----:B------:R0:W-:Y:S01]  /*4050*/  @P0 STG.E desc[UR18][R30.64], R23 ;  /* 0x000000171e000986 */ /* 0x0001e2000c101912 */
[----:B-1----:R-:W-:-:S04]  /*4060*/  IADD3 R26, P0, R44, UR20, RZ ;  /* 0x000000142c1a7c10 */ /* 0x002fc8000ff1e0ff */
[----:B------:R-:W-:Y:S01]  /*4070*/  IADD3.X R27, R45, UR22, RZ, P0, !PT ;  /* 0x000000162d1b7c10 */ /* 0x000fe200087fe4ff */
[----:B------:R-:W-:Y:S08]  /*4080*/  @!P2 BRA `(.L_x_91) ;  /* 0x000000000004a947 */ /* 0x000ff00003800000 */
[----:B------:R1:W5:Y:S02]  /*4090*/  LDG.E.LTC128B R42, desc[UR18][R26.64] ;  /* 0x000000121a2a7981 */ /* 0x000364000c1e1920 */
.L_x_91:
[----:B------:R-:W-:Y:S05]  /*40a0*/  BSYNC B1 ;  /* 0x0000000000017941 */ /* 0x000fea0003800000 */
.L_x_90:
[----:B------:R-:W-:Y:S05]  /*40b0*/  @!P2 BRA `(.L_x_92) ;  /* 0x0000000800c4a947 */ /* 0x000fea0003800000 */
[----:B------:R-:W-:Y:S01]  /*40c0*/  IADD3 R24, P0, R24, UR21, RZ ;  /* 0x0000001518187c10 */ /* 0x000fe2000ff1e0ff */
[----:B-----5:R-:W-:-:S03]  /*40d0*/  FMUL R21, R42, R9 ;  /* 0x000000092a157220 */ /* 0x020fc60000400000 */
[----:B------:R-:W-:Y:S01]  /*40e0*/  IADD3.X R25, R25, UR23, RZ, P0, !PT ;  /* 0x0000001719197c10 */ /* 0x000fe200087fe4ff */
[----:B------:R-:W-:-:S05]  /*40f0*/  FFMA R21, R22, R7, R21 ;  /* 0x0000000716157223 */ /* 0x000fca0000000015 */
[----:B------:R2:W-:Y:S01]  /*4100*/  STG.E desc[UR18][R24.64], R21 ;  /* 0x0000001518007986 */ /* 0x0005e2000c101912 */
[----:B------:R-:W-:Y:S05]  /*4110*/  BRA `(.L_x_92) ;  /* 0x0000000800ac7947 */ /* 0x000fea0003800000 */
.L_x_29:
[----:B------:R-:W-:Y:S01]  /*4120*/  ISETP.GT.AND P2, PT, R23, 0x1, PT ;  /* 0x000000011700780c */ /* 0x000fe20003f44270 */
[----:B------:R-:W-:Y:S01]  /*4130*/  ULDC.64 UR4, c[0x0][0x6c0] ;  /* 0x0001b00000047ab9 */ /* 0x000fe20000000a00 */
[----:B------:R-:W-:Y:S01]  /*4140*/  ISETP.GT.AND P1, PT, R21, 0x8, P1 ;  /* 0x000000081500780c */ /* 0x000fe20000f24270 */
[-C--:B--2---:R-:W-:Y:S01]  /*4150*/  FMUL R69, R69, R7.reuse ;  /* 0x0000000745457220 */ /* 0x084fe20000400000 */
[----:B------:R-:W-:Y:S01]  /*4160*/  LEA R24, P5, R104, UR4, 0x2 ;  /* 0x0000000468187c11 */ /* 0x000fe2000f8a10ff */
[-C--:B------:R-:W-:Y:S01]  /*4170*/  FMUL R31, R112, R7.reuse ;  /* 0x00000007701f7220 */ /* 0x080fe20000400000 */
[----:B------:R-:W-:Y:S01]  /*4180*/  ISETP.GT.AND P4, PT, R21, RZ, P2 ;  /* 0x000000ff1500720c */ /* 0x000fe20001784270 */
[-C--:B------:R-:W-:Y:S01]  /*4190*/  FMUL R67, R67, R7.reuse ;  /* 0x0000000743437220 */ /* 0x080fe20000400000 */
[----:B------:R-:W-:Y:S01]  /*41a0*/  LEA.HI.X R25, R104, UR5, R43, 0x2, P5 ;  /* 0x0000000568197c11 */ /* 0x000fe2000a8f142b */
[-C--:B------:R-:W-:Y:S01]  /*41b0*/  FMUL R33, R110, R7.reuse ;  /* 0x000000076e217220 */ /* 0x080fe20000400000 */
[C---:B------:R-:W-:Y:S01]  /*41c0*/  LEA R26, P5, R44.reuse, R24, 0x2 ;  /* 0x000000182c1a7211 */ /* 0x040fe200078a10ff */
[----:B------:R-:W-:Y:S01]  /*41d0*/  FMUL R65, R65, R7 ;  /* 0x0000000741417220 */ /* 0x000fe20000400000 */
[----:B------:R-:W-:Y:S01]  /*41e0*/  ISETP.GT.AND P2, PT, R21, 0x8, P2 ;  /* 0x000000081500780c */ /* 0x000fe20001744270 */
[----:B------:R-:W-:Y:S01]  /*41f0*/  @P0 STG.E desc[UR18][R24.64], R69 ;  /* 0x0000004518000986 */ /* 0x000fe2000c101912 */
[----:B------:R-:W-:Y:S01]  /*4200*/  LEA.HI.X R27, R44, R25, R45, 0x2, P5 ;  /* 0x000000192c1b7211 */ /* 0x000fe200028f142d */
[-C--:B------:R-:W-:Y:S01]  /*4210*/  FMUL R35, R108, R7.reuse ;  /* 0x000000076c237220 */ /* 0x080fe20000400000 */
[----:B------:R-:W-:Y:S01]  /*4220*/  ISETP.GT.AND P0, PT, R23, 0x8, PT ;  /* 0x000000081700780c */ /* 0x000fe20003f04270 */
[-C--:B------:R-:W-:Y:S01]  /*4230*/  FMUL R63, R63, R7.reuse ;  /* 0x000000073f3f7220 */ /* 0x080fe20000400000 */
[----:B------:R-:W-:Y:S01]  /*4240*/  IADD3 R28, P6, R24, UR14, RZ ;  /* 0x0000000e181c7c10 */ /* 0x000fe2000ffde0ff */
[----:B------:R0:W-:Y:S01]  /*4250*/  @P4 STG.E desc[UR18][R26.64], R31 ;  /* 0x0000001f1a004986 */ /* 0x0001e2000c101912 */
[----:B------:R-:W-:Y:S01]  /*4260*/  ISETP.GT.AND P5, PT, R21, RZ, P0 ;  /* 0x000000ff1500720c */ /* 0x000fe200007a4270 */
[-C--:B------:R-:W-:Y:S01]  /*4270*/  FMUL R37, R106, R7.reuse ;  /* 0x000000076a257220 */ /* 0x080fe20000400000 */
[----:B------:R-:W-:Y:S01]  /*4280*/  IADD3.X R29, R25, UR13, RZ, P6, !PT ;  /* 0x0000000d191d7c10 */ /* 0x000fe2000b7fe4ff */
[----:B------:R1:W-:Y:S01]  /*4290*/  @P1 STG.E desc[UR18][R24.64+0x20], R67 ;  /* 0x0000204318001986 */ /* 0x0003e2000c101912 */
[----:B------:R-:W-:Y:S01]  /*42a0*/  ISETP.GT.AND P1, PT, R23, 0x9, PT ;  /* 0x000000091700780c */ /* 0x000fe20003f24270 */
[-C--:B------:R-:W-:Y:S01]  /*42b0*/  FMUL R39, R102, R7.reuse ;  /* 0x0000000766277220 */ /* 0x080fe20000400000 */
[C---:B------:R-:W-:Y:S01]  /*42c0*/  ISETP.GT.AND P0, PT, R21.reuse, 0x8, P0 ;  /* 0x000000081500780c */ /* 0x040fe20000704270 */
[----:B------:R2:W-:Y:S01]  /*42d0*/  @P2 STG.E desc[UR18][R26.64+0x20], R33 ;  /* 0x000020211a002986 */ /* 0x0005e2000c101912 */
[C---:B------:R-:W-:Y:S01]  /*42e0*/  ISETP.GT.AND P4, PT, R21.reuse, RZ, P1 ;  /* 0x000000ff1500720c */ /* 0x040fe20000f84270 */
[-C--:B------:R-:W-:Y:S01]  /*42f0*/  FMUL R41, R100, R7.reuse ;  /* 0x0000000764297220 */ /* 0x080fe20000400000 */
[----:B------:R-:W-:Y:S01]  /*4300*/  IADD3 R30, P2, R26, UR14, RZ ;  /* 0x0000000e1a1e7c10 */ /* 0x000fe2000ff5e0ff */
[----:B------:R-:W-:Y:S01]  /*4310*/  FMUL R43, R98, R7 ;  /* 0x00000007622b7220 */ /* 0x000fe20000400000 */
[----:B------:R-:W-:Y:S01]  /*4320*/  ISETP.GT.AND P1, PT, R21, 0x8, P1 ;  /* 0x000000081500780c */ /* 0x000fe20000f24270 */
[----:B------:R-:W-:Y:S01]  /*4330*/  @P5 STG.E desc[UR18][R28.64], R65 ;  /* 0x000000411c005986 */ /* 0x000fe2000c101912 */
[----:B0-----:R-:W-:-:S02]  /*4340*/  IADD3.X R31, R27, UR13, RZ, P2, !PT ;  /* 0x0000000d1b1f7c10 */ /* 0x001fc400097fe4ff */
[----:B-1----:R-:W-:Y:S02]  /*4350*/  IADD3 R24, P5, R24, UR21, RZ ;  /* 0x0000001518187c10 */ /* 0x002fe4000ffbe0ff */
[----:B------:R-:W-:Y:S02]  /*4360*/  ISETP.GT.AND P2, PT, R23, 0x10, PT ;  /* 0x000000101700780c */ /* 0x000fe40003f44270 */
[----:B------:R-:W-:Y:S01]  /*4370*/  IADD3.X R25, R25, UR23, RZ, P5, !PT ;  /* 0x0000001719197c10 */ /* 0x000fe2000affe4ff */
[----:B------:R-:W-:Y:S01]  /*4380*/  @P4 STG.E desc[UR18][R30.64], R35 ;  /* 0x000000231e004986 */ /* 0x000fe2000c101912 */
[----:B------:R-:W-:Y:S02]  /*4390*/  ISETP.GT.AND P5, PT, R21, RZ, P2 ;  /* 0x000000ff1500720c */ /* 0x000fe400017a4270 */
[----:B--2---:R-:W-:Y:S01]  /*43a0*/  IADD3 R26, P4, R26, UR21, RZ ;  /* 0x000000151a1a7c10 */ /* 0x004fe2000ff9e0ff */
[----:B------:R0:W-:Y:S01]  /*43b0*/  @P0 STG.E desc[UR18][R24.64], R63 ;  /* 0x0000003f18000986 */ /* 0x0001e2000c101912 */
[----:B------:R-:W-:-:S02]  /*43c0*/  ISETP.GT.AND P0, PT, R23, 0x11, PT ;  /* 0x000000111700780c */ /* 0x000fc40003f04270 */
[----:B------:R-:W-:Y:S02]  /*43d0*/  IADD3 R32, P6, R28, UR14, RZ ;  /* 0x0000000e1c207c10 */ /* 0x000fe4000ffde0ff */
[----:B------:R-:W-:Y:S02]  /*43e0*/  IADD3.X R27, R27, UR23, RZ, P4, !PT ;  /* 0x000000171b1b7c10 */ /* 0x000fe4000a7fe4ff */
[----:B------:R-:W-:Y:S02]  /*43f0*/  ISETP.GT.AND P4, PT, R21, RZ, P0 ;  /* 0x000000ff1500720c */ /* 0x000fe40000784270 */
[----:B------:R-:W-:Y:S01]  /*4400*/  IADD3.X R33, R29, UR13, RZ, P6, !PT ;  /* 0x0000000d1d217c10 */ /* 0x000fe2000b7fe4ff */
[----:B------:R1:W-:Y:S01]  /*4410*/  @P1 STG.E desc[UR18][R26.64], R37 ;  /* 0x000000251a001986 */ /* 0x0003e2000c101912 */
[----:B------:R-:W-:Y:S02]  /*4420*/  ISETP.GT.AND P1, PT, R21, 0x8, P2 ;  /* 0x000000081500780c */ /* 0x000fe40001724270 */
[----:B------:R-:W-:Y:S01]  /*4430*/  IADD3 R34, P2, R30, UR14, RZ ;  /* 0x0000000e1e227c10 */ /* 0x000fe2000ff5e0ff */
[----:B------:R2:W-:Y:S01]  /*4440*/  @P5 STG.E desc[UR18][R32.64], R39 ;  /* 0x0000002720005986 */ /* 0x0005e2000c101912 */
[----:B0-----:R-:W-:-:S02]  /*4450*/  IADD3 R24, P5, R28, UR21, RZ ;  /* 0x000000151c187c10 */ /* 0x001fc4000ffbe0ff */
[----:B------:R-:W-:Y:S02]  /*4460*/  IADD3.X R35, R31, UR13, RZ, P2, !PT ;  /* 0x0000000d1f237c10 */ /* 0x000fe400097fe4ff */
[----:B------:R-:W-:Y:S02]  /*4470*/  ISETP.GT.AND P2, PT, R23, 0x18, PT ;  /* 0x000000181700780c */ /* 0x000fe40003f44270 */
[----:B------:R-:W-:Y:S01]  /*4480*/  ISETP.GT.AND P0, PT, R21, 0x8, P0 ;  /* 0x000000081500780c */ /* 0x000fe20000704270 */
[----:B------:R0:W-:Y:S01]  /*4490*/  @P4 STG.E desc[UR18][R34.64], R41 ;  /* 0x0000002922004986 */ /* 0x0001e2000c101912 */
[----:B------:R-:W-:Y:S01]  /*44a0*/  IADD3.X R25, R29, UR23, RZ, P5, !PT ;  /* 0x000000171d197c10 */ /* 0x000fe2000affe4ff */
[-C--:B-1----:R-:W-:Y:S01]  /*44b0*/  FMUL R37, R96, R7.reuse ;  /* 0x0000000760257220 */ /* 0x082fe20000400000 */
[----:B------:R-:W-:Y:S01]  /*44c0*/  ISETP.GT.AND P5, PT, R21, RZ, P2 ;  /* 0x000000ff1500720c */ /* 0x000fe200017a4270 */
[----:B--2---:R-:W-:Y:S01]  /*44d0*/  FMUL R39, R94, R7 ;  /* 0x000000075e277220 */ /* 0x004fe20000400000 */
[----:B------:R-:W-:Y:S01]  /*44e0*/  IADD3 R26, P4, R30, UR21, RZ ;  /* 0x000000151e1a7c10 */ /* 0x000fe2000ff9e0ff */
[----:B------:R1:W-:Y:S01]  /*44f0*/  @P1 STG.E desc[UR18][R24.64], R43 ;  /* 0x0000002b18001986 */ /* 0x0003e2000c101912 */
[----:B------:R-:W-:-:S02]  /*4500*/  ISETP.GT.AND P1, PT, R23, 0x19, PT ;  /* 0x000000191700780c */ /* 0x000fc40003f24270 */
[----:B------:R-:W-:Y:S02]  /*4510*/  IADD3 R28, P6, R32, UR14, RZ ;  /* 0x0000000e201c7c10 */ /* 0x000fe4000ffde0ff */
[----:B------:R-:W-:Y:S01]  /*4520*/  IADD3.X R27, R31, UR23, RZ, P4, !PT ;  /* 0x000000171f1b7c10 */ /* 0x000fe2000a7fe4ff */
[-C--:B0-----:R-:W-:Y:S01]  /*4530*/  FMUL R41, R92, R7.reuse ;  /* 0x000000075c297220 */ /* 0x081fe20000400000 */
[----:B------:R-:W-:Y:S02]  /*4540*/  ISETP.GT.AND P4, PT, R21, RZ, P1 ;  /* 0x000000ff1500720c */ /* 0x000fe40000f84270 */
[----:B------:R-:W-:Y:S01]  /*4550*/  IADD3.X R29, R33, UR13, RZ, P6, !PT ;  /* 0x0000000d211d7c10 */ /* 0x000fe2000b7fe4ff */
[----:B------:R0:W-:Y:S01]  /*4560*/  @P0 STG.E desc[UR18][R26.64], R37 ;  /* 0x000000251a000986 */ /* 0x0001e2000c101912 */
[----:B------:R-:W-:Y:S01]  /*4570*/  ISETP.GT.AND P2, PT, R21, 0x8, P2 ;  /* 0x000000081500780c */ /* 0x000fe20001744270 */
[----:B-1----:R-:W-:Y:S01]  /*4580*/  FMUL R43, R90, R7 ;  /* 0x000000075a2b7220 */ /* 0x002fe20000400000 */
[----:B------:R-:W-:Y:S01]  /*4590*/  IADD3 R30, P0, R34, UR14, RZ ;  /* 0x0000000e221e7c10 */ /* 0x000fe2000ff1e0ff */
[----:B------:R1:W-:Y:S01]  /*45a0*/  @P5 STG.E desc[UR18][R28.64], R39 ;  /* 0x000000271c005986 */ /* 0x0003e2000c101912 */
[----:B------:R-:W-:-:S02]  /*45b0*/  IADD3 R24, P5, R32, UR21, RZ ;  /* 0x0000001520187c10 */ /* 0x000fc4000ffbe0ff */
[----:B------:R-:W-:Y:S02]  /*45c0*/  IADD3.X R31, R35, UR13, RZ, P0, !PT ;  /* 0x0000000d231f7c10 */ /* 0x000fe400087fe4ff */
[----:B------:R-:W-:Y:S02]  /*45d0*/  ISETP.GT.AND P0, PT, R23, 0x20, PT ;  /* 0x000000201700780c */ /* 0x000fe40003f04270 */
[----:B------:R-:W-:Y:S01]  /*45e0*/  ISETP.GT.AND P1, PT, R21, 0x8, P1 ;  /* 0x000000081500780c */ /* 0x000fe20000f24270 */
[----:B------:R2:W-:Y:S01]  /*45f0*/  @P4 STG.E desc[UR18][R30.64], R41 ;  /* 0x000000291e004986 */ /* 0x0005e2000c101912 */
[----:B------:R-:W-:Y:S01]  /*4600*/  IADD3.X R25, R33, UR23, RZ, P5, !PT ;  /* 0x0000001721197c10 */ /* 0x000fe2000affe4ff */
[-C--:B0-----:R-:W-:Y:S01]  /*4610*/  FMUL R37, R88, R7.reuse ;  /* 0x0000000758257220 */ /* 0x081fe20000400000 */
[----:B------:R-:W-:Y:S01]  /*4620*/  ISETP.GT.AND P4, PT, R21, RZ, P0 ;  /* 0x000000ff1500720c */ /* 0x000fe20000784270 */
[----:B-1----:R-:W-:Y:S01]  /*4630*/  FMUL R39, R86, R7 ;  /* 0x0000000756277220 */ /* 0x002fe20000400000 */
[----:B------:R-:W-:Y:S01]  /*4640*/  IADD3 R26, P5, R34, UR21, RZ ;  /* 0x00000015221a7c10 */ /* 0x000fe2000ffbe0ff */
[----:B------:R0:W-:Y:S01]  /*4650*/  @P2 STG.E desc[UR18][R24.64], R43 ;  /* 0x0000002b18002986 */ /* 0x0001e2000c101912 */
[----:B------:R-:W-:-:S02]  /*4660*/  ISETP.GT.AND P2, PT, R23, 0x21, PT ;  /* 0x000000211700780c */ /* 0x000fc40003f44270 */
[----:B------:R-:W-:Y:S02]  /*4670*/  IADD3 R32, P6, R28, UR14, RZ ;  /* 0x0000000e1c207c10 */ /* 0x000fe4000ffde0ff */
[----:B------:R-:W-:Y:S01]  /*4680*/  IADD3.X R27, R35, UR23, RZ, P5, !PT ;  /* 0x00000017231b7c10 */ /* 0x000fe2000affe4ff */
[-C--:B--2---:R-:W-:Y:S01]  /*4690*/  FMUL R41, R82, R7.reuse ;  /* 0x0000000752297220 */ /* 0x084fe20000400000 */
[----:B------:R-:W-:Y:S02]  /*46a0*/  ISETP.GT.AND P5, PT, R21, RZ, P2 ;  /* 0x000000ff1500720c */ /* 0x000fe400017a4270 */
[----:B------:R-:W-:Y:S01]  /*46b0*/  IADD3.X R33, R29, UR13, RZ, P6, !PT ;  /* 0x0000000d1d217c10 */ /* 0x000fe2000b7fe4ff */
[----:B------:R1:W-:Y:S01]  /*46c0*/  @P1 STG.E desc[UR18][R26.64], R37 ;  /* 0x000000251a001986 */ /* 0x0003e2000c101912 */
[----:B------:R-:W-:Y:S01]  /*46d0*/  ISETP.GT.AND P0, PT, R21, 0x8, P0 ;  /* 0x000000081500780c */ /* 0x000fe20000704270 */
[----:B0-----:R-:W-:Y:S01]  /*46e0*/  FMUL R43, R80, R7 ;  /* 0x00000007502b7220 */ /* 0x001fe20000400000 */
        /* <DEDUP_REMOVED lines=8> */
[-C--:B-1----:R-:W-:Y:S01]  /*4770*/  FMUL R37, R78, R7.reuse ;  /* 0x000000074e257220 */ /* 0x082fe20000400000 */
[----:B------:R-:W-:Y:S01]  /*4780*/  ISETP.GT.AND P4, PT, R21, RZ, P1 ;  /* 0x000000ff1500720c */ /* 0x000fe20000f84270 */
[----:B0-----:R-:W-:Y:S01]  /*4790*/  FMUL R39, R76, R7 ;  /* 0x000000074c277220 */ /* 0x001fe20000400000 */
        /* <DEDUP_REMOVED lines=15> */
[----:B------:R-:W-:Y:S02]  /*4890*/  ISETP.GT.AND P0, PT, R21, 0x8, P0 ;  /* 0x000000081500780c */ /* 0x000fe40000704270 */
[----:B------:R-:W-:Y:S01]  /*48a0*/  IADD3.X R25, R33, UR23, RZ, P4, !PT ;  /* 0x0000001721197c10 */ /* 0x000fe2000a7fe4ff */
[----:B------:R2:W-:Y:S01]  /*48b0*/  @P5 STG.E desc[UR18][R30.64], R41 ;  /* 0x000000291e005986 */ /* 0x0005e2000c101912 */
[----:B------:R-:W-:Y:S01]  /*48c0*/  ISETP.GT.AND P2, PT, R23, 0x30, PT ;  /* 0x000000301700780c */ /* 0x000fe20003f44270 */
[-C--:B-1----:R-:W-:Y:S01]  /*48d0*/  FMUL R37, R70, R7.reuse ;  /* 0x0000000746257220 */ /* 0x082fe20000400000 */
[----:B------:R-:W-:Y:S01]  /*48e0*/  IADD3 R26, P5, R34, UR21, RZ ;  /* 0x00000015221a7c10 */ /* 0x000fe2000ffbe0ff */
[----:B------:R1:W-:Y:S01]  /*48f0*/  @P1 STG.E desc[UR18][R24.64], R43 ;  /* 0x0000002b18001986 */ /* 0x0003e2000c101912 */
[----:B------:R-:W-:Y:S01]  /*4900*/  ISETP.GT.AND P4, PT, R21, RZ, P2 ;  /* 0x000000ff1500720c */ /* 0x000fe20001784270 */
[----:B0-----:R-:W-:Y:S01]  /*4910*/  FMUL R39, R68, R7 ;  /* 0x0000000744277220 */ /* 0x001fe20000400000 */
[----:B------:R-:W-:-:S02]  /*4920*/  ISETP.GT.AND P1, PT, R23, 0x31, PT ;  /* 0x000000311700780c */ /* 0x000fc40003f24270 */
[----:B------:R-:W-:Y:S02]  /*4930*/  IADD3.X R27, R35, UR23, RZ, P5, !PT ;  /* 0x00000017231b7c10 */ /* 0x000fe4000affe4ff */
[----:B------:R-:W-:Y:S01]  /*4940*/  IADD3 R32, P6, R28, UR14, RZ ;  /* 0x0000000e1c207c10 */ /* 0x000fe2000ffde0ff */
[----:B--2---:R-:W-:Y:S01]  /*4950*/  FMUL R41, R66, R7 ;  /* 0x0000000742297220 */ /* 0x004fe20000400000 */
[----:B------:R-:W-:Y:S01]  /*4960*/  ISETP.GT.AND P5, PT, R21, RZ, P1 ;  /* 0x000000ff1500720c */ /* 0x000fe20000fa4270 */
[----:B------:R0:W-:Y:S01]  /*4970*/  @P0 STG.E desc[UR18][R26.64], R37 ;  /* 0x000000251a000986 */ /* 0x0001e2000c101912 */
[----:B------:R-:W-:Y:S02]  /*4980*/  IADD3.X R33, R29, UR13, RZ, P6, !PT ;  /* 0x0000000d1d217c10 */ /* 0x000fe4000b7fe4ff */
[----:B------:R-:W-:Y:S02]  /*4990*/  ISETP.GT.AND P2, PT, R21, 0x8, P2 ;  /* 0x000000081500780c */ /* 0x000fe40001744270 */
[----:B------:R-:W-:Y:S01]  /*49a0*/  IADD3 R34, P0, R30, UR14, RZ ;  /* 0x0000000e1e227c10 */ /* 0x000fe2000ff1e0ff */
[----:B------:R2:W-:Y:S01]  /*49b0*/  @P4 STG.E desc[UR18][R32.64], R39 ;  /* 0x0000002720004986 */ /* 0x0005e2000c101912 */
[----:B-1----:R-:W-:-:S02]  /*49c0*/  IADD3 R24, P6, R28, UR21, RZ ;  /* 0x000000151c187c10 */ /* 0x002fc4000ffde0ff */
[----:B------:R-:W-:Y:S02]  /*49d0*/  IADD3.X R35, R31, UR13, RZ, P0, !PT ;  /* 0x0000000d1f237c10 */ /* 0x000fe400087fe4ff */
[C---:B------:R-:W-:Y:S01]  /*49e0*/  ISETP.GT.AND P4, PT, R23.reuse, 0x38, PT ;  /* 0x000000381700780c */ /* 0x040fe20003f84270 */
[-C--:B0-----:R-:W-:Y:S01]  /*49f0*/  FMUL R37, R62, R7.reuse ;  /* 0x000000073e257220 */ /* 0x081fe20000400000 */
[----:B------:R-:W-:Y:S01]  /*4a00*/  ISETP.GT.AND P0, PT, R23, 0x39, PT ;  /* 0x000000391700780c */ /* 0x000fe20003f04270 */
[-C--:B------:R-:W-:Y:S01]  /*4a10*/  FMUL R23, R64, R7.reuse ;  /* 0x0000000740177220 */ /* 0x080fe20000400000 */
[----:B------:R-:W-:Y:S01]  /*4a20*/  IADD3.X R25, R29, UR23, RZ, P6, !PT ;  /* 0x000000171d197c10 */ /* 0x000fe2000b7fe4ff */
[----:B------:R-:W-:Y:S01]  /*4a30*/  @P5 STG.E desc[UR18][R34.64], R41 ;  /* 0x0000002922005986 */ /* 0x000fe2000c101912 */
[C---:B------:R-:W-:Y:S01]  /*4a40*/  ISETP.GT.AND P1, PT, R21.reuse, 0x8, P1 ;  /* 0x000000081500780c */ /* 0x040fe20000f24270 */
[----:B--2---:R-:W-:Y:S01]  /*4a50*/  FMUL R39, R60, R7 ;  /* 0x000000073c277220 */ /* 0x004fe20000400000 */
[----:B------:R-:W-:Y:S01]  /*4a60*/  ISETP.GT.AND P5, PT, R21, RZ, P4 ;  /* 0x000000ff1500720c */ /* 0x000fe200027a4270 */
[----:B------:R0:W-:Y:S01]  /*4a70*/  @P2 STG.E desc[UR18][R24.64], R23 ;  /* 0x0000001718002986 */ /* 0x0001e2000c101912 */
[----:B------:R-:W-:-:S02]  /*4a80*/  IADD3 R26, P6, R30, UR21, RZ ;  /* 0x000000151e1a7c10 */ /* 0x000fc4000ffde0ff */
[----:B------:R-:W-:Y:S02]  /*4a90*/  IADD3 R28, P2, R32, UR14, RZ ;  /* 0x0000000e201c7c10 */ /* 0x000fe4000ff5e0ff */
[----:B------:R-:W-:Y:S02]  /*4aa0*/  IADD3.X R27, R31, UR23, RZ, P6, !PT ;  /* 0x000000171f1b7c10 */ /* 0x000fe4000b7fe4ff */
[----:B------:R-:W-:Y:S02]  /*4ab0*/  IADD3.X R29, R33, UR13, RZ, P2, !PT ;  /* 0x0000000d211d7c10 */ /* 0x000fe400097fe4ff */
[C---:B------:R-:W-:Y:S01]  /*4ac0*/  ISETP.GT.AND P2, PT, R21.reuse, RZ, P0 ;  /* 0x000000ff1500720c */ /* 0x040fe20000744270 */
[----:B------:R1:W-:Y:S01]  /*4ad0*/  @P1 STG.E desc[UR18][R26.64], R37 ;  /* 0x000000251a001986 */ /* 0x0003e2000c101912 */
[C---:B------:R-:W-:Y:S01]  /*4ae0*/  ISETP.GT.AND P4, PT, R21.reuse, 0x8, P4 ;  /* 0x000000081500780c */ /* 0x040fe20002784270 */
[-C--:B0-----:R-:W-:Y:S01]  /*4af0*/  FMUL R23, R56, R7.reuse ;  /* 0x0000000738177220 */ /* 0x081fe20000400000 */
[----:B------:R-:W-:Y:S01]  /*4b00*/  ISETP.GT.AND P0, PT, R21, 0x8, P0 ;  /* 0x000000081500780c */ /* 0x000fe20000704270 */
[----:B------:R1:W-:Y:S01]  /*4b10*/  @P5 STG.E desc[UR18][R28.64], R39 ;  /* 0x000000271c005986 */ /* 0x0003e2000c101912 */
[----:B------:R-:W-:Y:S01]  /*4b20*/  IADD3 R24, P1, R34, UR14, RZ ;  /* 0x0000000e22187c10 */ /* 0x000fe2000ff3e0ff */
[----:B------:R-:W-:Y:S01]  /*4b30*/  FMUL R21, R58, R7 ;  /* 0x000000073a157220 */ /* 0x000fe20000400000 */
[----:B------:R-:W-:-:S02]  /*4b40*/  IADD3 R30, P5, R32, UR21, RZ ;  /* 0x00000015201e7c10 */ /* 0x000fc4000ffbe0ff */
[----:B------:R-:W-:Y:S02]  /*4b50*/  IADD3 R32, P6, R34, UR21, RZ ;  /* 0x0000001522207c10 */ /* 0x000fe4000ffde0ff */
[----:B------:R-:W-:Y:S02]  /*4b60*/  IADD3.X R25, R35, UR13, RZ, P1, !PT ;  /* 0x0000000d23197c10 */ /* 0x000fe40008ffe4ff */
[----:B------:R-:W-:Y:S02]  /*4b70*/  IADD3.X R31, R33, UR23, RZ, P5, !PT ;  /* 0x00000017211f7c10 */ /* 0x000fe4000affe4ff */
[----:B------:R-:W-:Y:S01]  /*4b80*/  IADD3.X R33, R35, UR23, RZ, P6, !PT ;  /* 0x0000001723217c10 */ /* 0x000fe2000b7fe4ff */
[----:B------:R-:W-:Y:S01]  /*4b90*/  FMUL R35, R22, R7 ;  /* 0x0000000716237220 */ /* 0x000fe20000400000 */
[----:B------:R1:W-:Y:S04]  /*4ba0*/  @P2 STG.E desc[UR18][R24.64], R21 ;  /* 0x0000001518002986 */ /* 0x0003e8000c101912 */
[----:B------:R1:W-:Y:S04]  /*4bb0*/  @P4 STG.E desc[UR18][R30.64], R23 ;  /* 0x000000171e004986 */ /* 0x0003e8000c101912 */
[----:B------:R1:W-:Y:S02]  /*4bc0*/  @P0 STG.E desc[UR18][R32.64], R35 ;  /* 0x0000002320000986 */ /* 0x0003e4000c101912 */
.L_x_92:
[----:B------:R-:W-:Y:S05]  /*4bd0*/  BSYNC B0 ;  /* 0x0000000000007941 */ /* 0x000fea0003800000 */
.L_x_28:
[----:B------:R-:W-:Y:S01]  /*4be0*/  IADD3 R4, P0, R4, UR34, RZ ;  /* 0x0000002204047c10 */ /* 0x000fe2000ff1e0ff */
[----:B------:R-:W-:Y:S01]  /*4bf0*/  ULDC.64 UR4, c[0x0][0x750] ;  /* 0x0001d40000047ab9 */ /* 0x000fe20000000a00 */
[----:B------:R-:W-:Y:S01]  /*4c00*/  PRMT R22, RZ, 0x7610, R22 ;  /* 0x00007610ff167816 */ /* 0x000fe20000000016 */
[----:B-12---:R-:W-:Y:S01]  /*4c10*/  IMAD.MOV.U32 R21, RZ, RZ, -0x1 ;  /* 0xffffffffff157424 */ /* 0x006fe200078e00ff */
[----:B------:R-:W-:Y:S01]  /*4c20*/  IADD3.X R5, R5, UR6, RZ, P0, !PT ;  /* 0x0000000605057c10 */ /* 0x000fe200087fe4ff */
[----:B------:R-:W-:Y:S01]  /*4c30*/  IMAD.MOV.U32 R57, RZ, RZ, -0x1 ;  /* 0xffffffffff397424 */ /* 0x000fe200078e00ff */
[----:B------:R-:W-:-:S04]  /*4c40*/  ISETP.GE.U32.AND P0, PT, R4, UR4, PT ;  /* 0x0000000404007c0c */ /* 0x000fc8000bf06070 */
[----:B------:R-:W-:-:S13]  /*4c50*/  ISETP.GE.U32.AND.EX P0, PT, R5, UR5, PT, P0 ;  /* 0x0000000505007c0c */ /* 0x000fda000bf06100 */
[----:B------:R-:W-:Y:S05]  /*4c60*/  @P0 BRA `(.L_x_93) ;  /* 0x0000000400500947 */ /* 0x000fea0003800000 */
[----:B------:R-:W1:Y:S01]  /*4c70*/  LDC.64 R28, c[0x0][0x728] ;  /* 0x0001ca00ff1c7b82 */ /* 0x000e620000000a00 */
[----:B0-----:R-:W0:Y:S01]  /*4c80*/  S2R R31, SR_CTAID.X ;  /* 0x00000000001f7919 */ /* 0x001e220000002500 */
[----:B------:R-:W-:Y:S02]  /*4c90*/  IMAD.MOV.U32 R26, RZ, RZ, R4 ;  /* 0x000000ffff1a7224 */ /* 0x000fe400078e0004 */
[----:B------:R-:W-:Y:S01]  /*4ca0*/  IMAD.MOV.U32 R27, RZ, RZ, R5 ;  /* 0x000000ffff1b7224 */ /* 0x000fe200078e0005 */
[----:B------:R-:W2:Y:S03]  /*4cb0*/  S2R R35, SR_CTAID.Y ;  /* 0x0000000000237919 */ /* 0x000ea60000002600 */
[----:B------:R-:W4:Y:S08]  /*4cc0*/  LDC R30, c[0x0][0x730] ;  /* 0x0001cc00ff1e7b82 */ /* 0x000f300000000800 */
[----:B------:R-:W0:Y:S01]  /*4cd0*/  LDC.64 R32, c[0x0][0x720] ;  /* 0x0001c800ff207b82 */ /* 0x000e220000000a00 */
[----:B-1----:R-:W-:-:S04]  /*4ce0*/  ISETP.NE.U32.AND P0, PT, R28, RZ, PT ;  /* 0x000000ff1c00720c */ /* 0x002fc80003f05070 */
[----:B------:R-:W-:-:S13]  /*4cf0*/  ISETP.NE.AND.EX P0, PT, R29, RZ, PT, P0 ;  /* 0x000000ff1d00720c */ /* 0x000fda0003f05300 */
[----:B0-2-4-:R-:W-:Y:S05]  /*4d00*/  @!P0 BRA `(.L_x_94) ;  /* 0x0000000000288947 */ /* 0x015fea0003800000 */
        /* <DEDUP_REMOVED lines=10> */
.L_x_94:
[----:B-----5:R-:W0:Y:S01]  /*4db0*/  LDC.64 R42, c[0x0][0x740] ;  /* 0x0001d000ff2a7b82 */ /* 0x020e220000000a00 */
[-CC-:B------:R-:W-:Y:S01]  /*4dc0*/  SHF.R.U64 R57, R26, R30.reuse, R27.reuse ;  /* 0x0000001e1a397219 */ /* 0x180fe2000000121b */
[----:B------:R-:W-:Y:S01]  /*4dd0*/  ULDC UR4, c[0x0][0x150] ;  /* 0x0000540000047ab9 */ /* 0x000fe20000000800 */
[----:B------:R-:W-:Y:S01]  /*4de0*/  SHF.R.U32.HI R19, RZ, R30, R27 ;  /* 0x0000001eff137219 */ /* 0x000fe2000001161b */
[----:B------:R-:W-:Y:S01]  /*4df0*/  IMAD.MOV.U32 R27, RZ, RZ, 0x1 ;  /* 0x00000001ff1b7424 */ /* 0x000fe200078e00ff */
[----:B------:R-:W-:Y:S02]  /*4e00*/  IADD3 R21, P0, RZ, -R57, RZ ;  /* 0x80000039ff157210 */ /* 0x000fe40007f1e0ff */
[----:B------:R-:W-:Y:S01]  /*4e10*/  I2FP.F32.U32 R25, R31 ;  /* 0x0000001f00197245 */ /* 0x000fe20000201000 */
[----:B------:R-:W1:Y:S02]  /*4e20*/  LDC R26, c[0x0][0x718] ;  /* 0x0001c600ff1a7b82 */ /* 0x000e640000000800 */
[----:B------:R-:W-:-:S02]  /*4e30*/  IMAD.X R19, RZ, RZ, ~R19, P0 ;  /* 0x000000ffff137224 */ /* 0x000fc400000e0e13 */
[----:B------:R-:W-:Y:S01]  /*4e40*/  FMUL R25, R25, UR4 ;  /* 0x0000000419197c20 */ /* 0x000fe20008400000 */
[-C--:B------:R-:W-:Y:S01]  /*4e50*/  IMAD.WIDE.U32 R22, R21, R32.reuse, R4 ;  /* 0x0000002015167225 */ /* 0x080fe200078e0004 */
[----:B------:R-:W-:Y:S02]  /*4e60*/  ULDC UR4, c[0x0][0x154] ;  /* 0x0000550000047ab9 */ /* 0x000fe40000000800 */
[----:B------:R-:W2:Y:S01]  /*4e70*/  LDC R38, c[0x0][0x708] ;  /* 0x0001c200ff267b82 */ /* 0x000ea20000000800 */
[----:B------:R-:W-:Y:S01]  /*4e80*/  IMAD R24, R19, R32, RZ ;  /* 0x0000002013187224 */ /* 0x000fe200078e02ff */
[----:B------:R-:W4:Y:S03]  /*4e90*/  F2I.U32.TRUNC.NTZ R25, R25 ;  /* 0x0000001900197305 */ /* 0x000f26000020f000 */
[----:B------:R-:W-:Y:S01]  /*4ea0*/  IMAD R19, R21, R33, R24 ;  /* 0x0000002115137224 */ /* 0x000fe200078e0218 */
[----:B------:R-:W-:-:S02]  /*4eb0*/  I2FP.F32.U32 R21, R35 ;  /* 0x0000002300157245 */ /* 0x000fc40000201000 */
[----:B------:R-:W3:Y:S01]  /*4ec0*/  LDC R40, c[0x0][0x758] ;  /* 0x0001d600ff287b82 */ /* 0x000ee20000000800 */
[----:B------:R-:W-:Y:S01]  /*4ed0*/  IMAD.IADD R19, R23, 0x1, R19 ;  /* 0x0000000117137824 */ /* 0x000fe200078e0213 */
[----:B0-----:R-:W-:Y:S01]  /*4ee0*/  ISETP.NE.U32.AND P0, PT, R42, RZ, PT ;  /* 0x000000ff2a00720c */ /* 0x001fe20003f05070 */
[----:B------:R-:W-:-:S03]  /*4ef0*/  FMUL R21, R21, UR4 ;  /* 0x0000000415157c20 */ /* 0x000fc60008400000 */
[----:B------:R-:W-:Y:S01]  /*4f00*/  ISETP.NE.AND.EX P0, PT, R43, RZ, PT, P0 ;  /* 0x000000ff2b00720c */ /* 0x000fe20003f05300 */
[----:B------:R0:W0:Y:S01]  /*4f10*/  F2I.U32.TRUNC.NTZ R29, R21 ;  /* 0x00000015001d7305 */ /* 0x000022000020f000 */
[----:B------:R-:W0:Y:S01]  /*4f20*/  LDC R34, c[0x0][0x144] ;  /* 0x00005100ff227b82 */ /* 0x000e220000000800 */
[-C--:B-1----:R-:W-:Y:S01]  /*4f30*/  SHF.R.U64 R28, R22, R26.reuse, R19 ;  /* 0x0000001a161c7219 */ /* 0x082fe20000001213 */
[----:B----4-:R-:W-:Y:S01]  /*4f40*/  IMAD.MOV R25, RZ, RZ, -R25 ;  /* 0x000000ffff197224 */ /* 0x010fe200078e0a19 */
[----:B------:R-:W-:-:S05]  /*4f50*/  SHF.R.U32.HI R19, RZ, R26, R19 ;  /* 0x0000001aff137219 */ /* 0x000fca0000011613 */
[----:B------:R-:W1:Y:S01]  /*4f60*/  LDC R36, c[0x0][0x148] ;  /* 0x00005200ff247b82 */ /* 0x000e620000000800 */
[-CC-:B--2---:R-:W-:Y:S02]  /*4f70*/  SHF.R.U64 R30, R28, R38.reuse, R19.reuse ;  /* 0x000000261c1e7219 */ /* 0x184fe40000001213 */
[----:B------:R-:W-:-:S05]  /*4f80*/  SHF.R.U32.HI R19, RZ, R38, R19 ;  /* 0x00000026ff137219 */ /* 0x000fca0000011613 */
[----:B------:R-:W2:Y:S01]  /*4f90*/  LDC R33, c[0x0][0x700] ;  /* 0x0001c000ff217b82 */ /* 0x000ea20000000800 */
[-CC-:B---3--:R-:W-:Y:S02]  /*4fa0*/  SHF.R.U64 R32, R30, R40.reuse, R19.reuse ;  /* 0x000000281e207219 */ /* 0x188fe40000001213 */
[-C--:B------:R-:W-:Y:S02]  /*4fb0*/  SHF.R.U32.HI R23, RZ, R40.reuse, R19 ;  /* 0x00000028ff177219 */ /* 0x080fe40000011613 */
[----:B------:R-:W-:Y:S01]  /*4fc0*/  SHF.L.U32 R40, R27, R40, RZ ;  /* 0x000000281b287219 */ /* 0x000fe200000006ff */
[----:B------:R-:W-:Y:S02]  /*4fd0*/  IMAD.MOV.U32 R22, RZ, RZ, R32 ;  /* 0x000000ffff167224 */ /* 0x000fe400078e0020 */
[----:B------:R-:W3:Y:S01]  /*4fe0*/  LDC R37, c[0x0][0x748] ;  /* 0x0001d200ff257b82 */ /* 0x000ee20000000800 */
[----:B0-----:R-:W-:-:S07]  /*4ff0*/  IMAD R34, R34, R25, R31 ;  /* 0x0000001922227224 */ /* 0x001fce00078e021f */
[----:B------:R-:W0:Y:S08]  /*5000*/  LDC R39, c[0x0][0x738] ;  /* 0x0001ce00ff277b82 */ /* 0x000e300000000800 */
[----:B------:R-:W4:Y:S01]  /*5010*/  LDC R41, c[0x0][0x710] ;  /* 0x0001c400ff297b82 */ /* 0x000f220000000800 */
[----:B-1----:R-:W-:Y:S05]  /*5020*/  @!P0 BRA `(.L_x_95) ;  /* 0x0000000000288947 */ /* 0x002fea0003800000 */
[----:B------:R-:W1:Y:S02]  /*5030*/  LDC R19, c[0x0][0x74c] ;  /* 0x0001d300ff137b82 */ /* 0x000e640000000800 */
[----:B-1----:R-:W-:-:S05]  /*5040*/  IADD3 R19, P0, R32, R19, RZ ;  /* 0x0000001320137210 */ /* 0x002fca0007f1e0ff */
        /* <DEDUP_REMOVED lines=8> */
.L_x_95:
[----:B---3--:R-:W-:Y:S01]  /*50d0*/  SHF.R.U64 R22, R22, R37, R23 ;  /* 0x0000002516167219 */ /* 0x008fe20000001217 */
[----:B--2---:R-:W-:Y:S01]  /*50e0*/  VIADD R23, R33, 0xffffffff ;  /* 0xffffffff21177836 */ /* 0x004fe20000000000 */
[----:B------:R-:W-:Y:S01]  /*50f0*/  LOP3.LUT R19, R30, R15, RZ, 0xc0, !PT ;  /* 0x0000000f1e137212 */ /* 0x000fe200078ec0ff */
[----:B------:R-:W-:Y:S02]  /*5100*/  IMAD.MOV R29, RZ, RZ, -R29 ;  /* 0x000000ffff1d7224 */ /* 0x000fe400078e0a1d */
[----:B------:R-:W-:Y:S01]  /*5110*/  IMAD.MOV R21, RZ, RZ, -R22 ;  /* 0x000000ffff157224 */ /* 0x000fe200078e0a16 */
[----:B------:R-:W-:Y:S01]  /*5120*/  LOP3.LUT R24, R28, R23, RZ, 0xc0, !PT ;  /* 0x000000171c187212 */ /* 0x000fe200078ec0ff */
[----:B------:R-:W-:Y:S02]  /*5130*/  @P3 IMAD R34, R36, R29, R35 ;  /* 0x0000001d24223224 */ /* 0x000fe400078e0223 */
[----:B------:R-:W-:Y:S02]  /*5140*/  IMAD R19, R40, R22, R19 ;  /* 0x0000001628137224 */ /* 0x000fe400078e0213 */
[----:B0-----:R-:W-:-:S02]  /*5150*/  IMAD R21, R21, R39, R32 ;  /* 0x0000002715157224 */ /* 0x001fc400078e0220 */
[----:B----4-:R-:W-:Y:S02]  /*5160*/  IMAD R19, R19, R41, R34 ;  /* 0x0000002913137224 */ /* 0x010fe400078e0222 */
[----:B------:R-:W-:Y:S02]  /*5170*/  IMAD R24, R21, R33, R24 ;  /* 0x0000002115187224 */ /* 0x000fe400078e0218 */
[----:B------:R-:W-:-:S03]  /*5180*/  IMAD.MOV.U32 R22, RZ, RZ, 0x1 ;  /* 0x00000001ff167424 */ /* 0x000fc600078e00ff */
[----:B------:R-:W-:Y:S02]  /*5190*/  SEL R21, R24, R19, !P3 ;  /* 0x0000001318157207 */ /* 0x000fe40005800000 */
[----:B------:R-:W-:-:S07]  /*51a0*/  SEL R19, R19, R24, !P3 ;  /* 0x0000001813137207 */ /* 0x000fce0005800000 */
.L_x_93:
[----:B------:R-:W-:-:S13]  /*51b0*/  LOP3.LUT P0, RZ, R22, 0xff, RZ, 0xc0, !PT ;  /* 0x000000ff16ff7812 */ /* 0x000fda000780c0ff */
[----:B------:R-:W-:Y:S05]  /*51c0*/  @P0 BRA `(.L_x_96) ;  /* 0xffffffc4007c0947 */ /* 0x000fea000383ffff */
[----:B------:R-:W-:Y:S05]  /*51d0*/  EXIT ;  /* 0x000000000000794d */ /* 0x000fea0003800000 */
.L_x_8:
        /* <DEDUP_REMOVED lines=26> */
.L_x_98:
[----:B------:R-:W0:Y:S01]  /*5380*/  LDC.64 R26, c[0x0][0x740] ;  /* 0x0001d000ff1a7b82 */ /* 0x000e220000000a00 */
[-CC-:B------:R-:W-:Y:S01]  /*5390*/  SHF.R.U64 R14, R16, R6.reuse, R17.reuse ;  /* 0x00000006100e7219 */ /* 0x180fe20000001211 */
[----:B------:R-:W-:Y:S01]  /*53a0*/  IMAD.MOV.U32 R28, RZ, RZ, 0x1 ;  /* 0x00000001ff1c7424 */ /* 0x000fe200078e00ff */
[----:B------:R-:W-:Y:S02]  /*53b0*/  SHF.R.U32.HI R2, RZ, R6, R17 ;  /* 0x00000006ff027219 */ /* 0x000fe40000011611 */
[----:B------:R-:W-:-:S03]  /*53c0*/  IADD3 R13, P0, RZ, -R14, RZ ;  /* 0x8000000eff0d7210 */ /* 0x000fc60007f1e0ff */
[----:B------:R-:W1:Y:S02]  /*53d0*/  LDC R12, c[0x0][0x718] ;  /* 0x0001c600ff0c7b82 */ /* 0x000e640000000800 */
[----:B------:R-:W-:-:S04]  /*53e0*/  IMAD.X R3, RZ, RZ, ~R2, P0 ;  /* 0x000000ffff037224 */ /* 0x000fc800000e0e02 */
[-C--:B------:R-:W-:Y:S02]  /*53f0*/  IMAD R6, R3, R24.reuse, RZ ;  /* 0x0000001803067224 */ /* 0x080fe400078e02ff */
[----:B------:R-:W2:Y:S01]  /*5400*/  LDC R16, c[0x0][0x708] ;  /* 0x0001c200ff107b82 */ /* 0x000ea20000000800 */
[----:B------:R-:W-:-:S04]  /*5410*/  IMAD.WIDE.U32 R2, R13, R24, R4 ;  /* 0x000000180d027225 */ /* 0x000fc800078e0004 */
[----:B------:R-:W-:-:S03]  /*5420*/  IMAD R13, R13, R25, R6 ;  /* 0x000000190d0d7224 */ /* 0x000fc600078e0206 */
[----:B------:R-:W3:Y:S01]  /*5430*/  LDC R23, c[0x0][0x758] ;  /* 0x0001d600ff177b82 */ /* 0x000ee20000000800 */
[----:B------:R-:W-:Y:S01]  /*5440*/  IMAD.IADD R3, R3, 0x1, R13 ;  /* 0x0000000103037824 */ /* 0x000fe200078e020d */
[----:B0-----:R-:W-:-:S04]  /*5450*/  ISETP.NE.U32.AND P0, PT, R26, RZ, PT ;  /* 0x000000ff1a00720c */ /* 0x001fc80003f05070 */
[----:B------:R-:W-:Y:S02]  /*5460*/  ISETP.NE.AND.EX P0, PT, R27, RZ, PT, P0 ;  /* 0x000000ff1b00720c */ /* 0x000fe40003f05300 */
[----:B------:R-:W0:Y:S01]  /*5470*/  LDC R20, c[0x0][0x700] ;  /* 0x0001c000ff147b82 */ /* 0x000e220000000800 */
[-CC-:B-1----:R-:W-:Y:S02]  /*5480*/  SHF.R.U64 R6, R2, R12.reuse, R3.reuse ;  /* 0x0000000c02067219 */ /* 0x182fe40000001203 */
[----:B------:R-:W-:Y:S01]  /*5490*/  SHF.R.U32.HI R3, RZ, R12, R3 ;  /* 0x0000000cff037219 */ /* 0x000fe20000011603 */
[----:B------:R-:W-:-:S04]  /*54a0*/  IMAD.MOV.U32 R12, RZ, RZ, -0x1 ;  /* 0xffffffffff0c7424 */ /* 0x000fc800078e00ff */
[----:B------:R-:W1:Y:S01]  /*54b0*/  LDC R24, c[0x0][0x748] ;  /* 0x0001d200ff187b82 */ /* 0x000e620000000800 */
[-CC-:B--2---:R-:W-:Y:S02]  /*54c0*/  SHF.R.U64 R21, R6, R16.reuse, R3.reuse ;  /* 0x0000001006157219 */ /* 0x184fe40000001203 */
[----:B------:R-:W-:-:S05]  /*54d0*/  SHF.R.U32.HI R2, RZ, R16, R3 ;  /* 0x00000010ff027219 */ /* 0x000fca0000011603 */
        /* <DEDUP_REMOVED lines=18> */
.L_x_99:
[----:B-1----:R-:W-:Y:S01]  /*5600*/  SHF.R.U64 R3, R2, R24, R3 ;  /* 0x0000001802037219 */ /* 0x002fe20000001203 */
[----:B0-----:R-:W-:Y:S01]  /*5610*/  VIADD R13, R20, 0xffffffff ;  /* 0xffffffff140d7836 */ /* 0x001fe20000000000 */
[----:B------:R-:W-:Y:S01]  /*5620*/  SHF.L.U32 R28, R28, R23, RZ ;  /* 0x000000171c1c7219 */ /* 0x000fe200000006ff */
[----:B------:R-:W-:Y:S01]  /*5630*/  @P3 IMAD R9, R15, R22, R10 ;  /* 0x000000160f093224 */ /* 0x000fe200078e020a */
[----:B------:R-:W-:Y:S01]  /*5640*/  LOP3.LUT R2, R21, R30, RZ, 0xc0, !PT ;  /* 0x0000001e15027212 */ /* 0x000fe200078ec0ff */
[----:B------:R-:W-:Y:S01]  /*5650*/  IMAD.MOV R11, RZ, RZ, -R3 ;  /* 0x000000ffff0b7224 */ /* 0x000fe200078e0a03 */
[----:B------:R-:W-:Y:S01]  /*5660*/  LOP3.LUT R13, R6, R13, RZ, 0xc0, !PT ;  /* 0x0000000d060d7212 */ /* 0x000fe200078ec0ff */
[----:B------:R-:W-:Y:S02]  /*5670*/  IMAD.MOV.U32 R6, RZ, RZ, 0x1 ;  /* 0x00000001ff067424 */ /* 0x000fe400078e00ff */
[----:B------:R-:W-:Y:S02]  /*5680*/  IMAD R10, R28, R3, R2 ;  /* 0x000000031c0a7224 */ /* 0x000fe400078e0202 */
[----:B--2---:R-:W-:-:S02]  /*5690*/  IMAD R2, R11, R25, R18 ;  /* 0x000000190b027224 */ /* 0x004fc400078e0212 */
[----:B---3--:R-:W-:Y:S02]  /*56a0*/  IMAD R3, R10, R29, R9 ;  /* 0x0000001d0a037224 */ /* 0x008fe400078e0209 */
[----:B------:R-:W-:Y:S01]  /*56b0*/  IMAD R10, R2, R20, R13 ;  /* 0x00000014020a7224 */ /* 0x000fe200078e020d */
[----:B------:R-:W-:Y:S01]  /*56c0*/  PRMT R2, R6, 0x7610, R2 ;  /* 0x0000761006027816 */ /* 0x000fe20000000002 */
[----:B------:R-:W-:-:S03]  /*56d0*/  IMAD.MOV.U32 R16, RZ, RZ, R14 ;  /* 0x000000ffff107224 */ /* 0x000fc600078e000e */
[----:B------:R-:W-:Y:S02]  /*56e0*/  SEL R6, R10, R3, !P3 ;  /* 0x000000030a067207 */ /* 0x000fe40005800000 */
[----:B------:R-:W-:-:S07]  /*56f0*/  SEL R3, R3, R10, !P3 ;  /* 0x0000000a03037207 */ /* 0x000fce0005800000 */
.L_x_97:
[----:B------:R-:W-:-:S08]  /*5700*/  NOP ;  /* 0x0000000000007918 */ /* 0x000fd00000000000 */
[----:B------:R-:W0:-:S00]  /*5710*/  USETMAXREG.DEALLOC.CTAPOOL 0x28 ;  /* 0x00000028000079c8 */ /* 0x000e0000080e0500 */
[----:B0-----:R-:W-:-:S13]  /*5720*/  ISETP.NE.AND P0, PT, R7, RZ, PT ;  /* 0x000000ff0700720c */ /* 0x001fda0003f05270 */
[----:B------:R-:W-:Y:S05]  /*5730*/  @P0 EXIT ;  /* 0x000000000000094d */ /* 0x000fea0003800000 */
[----:B------:R-:W-:Y:S01]  /*5740*/  LOP3.LUT P0, RZ, R2, 0xff, RZ, 0xc0, !PT ;  /* 0x000000ff02ff7812 */ /* 0x000fe2000780c0ff */
[----:B------:R-:W-:Y:S02]  /*5750*/  IMAD.MOV.U32 R9, RZ, RZ, 0x1 ;  /* 0x00000001ff097424 */ /* 0x000fe400078e00ff */
[----:B------:R-:W-:-:S10]  /*5760*/  IMAD.MOV.U32 R12, RZ, RZ, RZ ;  /* 0x000000ffff0c7224 */ /* 0x000fd400078e00ff */
[----:B------:R-:W-:Y:S05]  /*5770*/  @!P0 BRA `(.L_x_100) ;  /* 0x0000000c00488947 */ /* 0x000fea0003800000 */
[----:B------:R-:W0:Y:S01]  /*5780*/  LDC R2, c[0x0][0x28c] ;  /* 0x0000a300ff027b82 */ /* 0x000e220000000800 */
[----:B------:R-:W-:Y:S01]  /*5790*/  ULDC UR7, c[0x0][0x758] ;  /* 0x0001d60000077ab9 */ /* 0x000fe20000000800 */
[----:B------:R-:W-:Y:S01]  /*57a0*/  UMOV UR8, 0xffffffff ;  /* 0xffffffff00087882 */ /* 0x000fe20000000000 */
[----:B------:R-:W-:Y:S01]  /*57b0*/  BSSY B0, `(.L_x_100) ;  /* 0x00000ce000007945 */ /* 0x000fe20003800000 */
[----:B------:R-:W-:Y:S01]  /*57c0*/  USHF.L.U32 UR8, UR8, UR7, URZ ;  /* 0x0000000708087299 */ /* 0x000fe2000800063f */
[----:B------:R-:W-:Y:S01]  /*57d0*/  IMAD.MOV.U32 R14, RZ, RZ, 0x1 ;  /* 0x00000001ff0e7424 */ /* 0x000fe200078e00ff */
[----:B------:R-:W-:Y:S01]  /*57e0*/  LOP3.LUT R15, R0, 0x2, RZ, 0xfc, !PT ;  /* 0x00000002000f7812 */ /* 0x000fe200078efcff */
[----:B------:R-:W-:Y:S01]  /*57f0*/  IMAD.MOV.U32 R9, RZ, RZ, 0x1 ;  /* 0x00000001ff097424 */ /* 0x000fe200078e00ff */
[----:B------:R-:W1:Y:S01]  /*5800*/  S2UR UR4, SR_CgaCtaId ;  /* 0x00000000000479c3 */ /* 0x000e620000008800 */
[----:B------:R-:W-:Y:S01]  /*5810*/  IMAD.MOV.U32 R12, RZ, RZ, RZ ;  /* 0x000000ffff0c7224 */ /* 0x000fe200078e00ff */
[----:B------:R-:W-:Y:S01]  /*5820*/  ULDC UR5, c[0x0][0x700] ;  /* 0x0001c00000057ab9 */ /* 0x000fe20000000800 */
[----:B------:R-:W-:Y:S01]  /*5830*/  UMOV UR9, 0x1 ;  /* 0x0000000100097882 */ /* 0x000fe20000000000 */
[----:B------:R-:W-:-:S02]  /*5840*/  UIADD3 UR5, UR5, -0x1, URZ ;  /* 0xffffffff05057890 */ /* 0x000fc4000fffe03f */
[----:B------:R-:W-:Y:S02]  /*5850*/  USHF.L.U32 UR7, UR9, UR7, URZ ;  /* 0x0000000709077299 */ /* 0x000fe4000800063f */
[----:B------:R-:W-:Y:S01]  /*5860*/  ULOP3.LUT UR14, URZ, UR8, URZ, 0x33, !UPT ;  /* 0x000000083f0e7292 */ /* 0x000fe2000f8e333f */
[----:B------:R-:W-:Y:S01]  /*5870*/  ULDC.64 UR36, c[0x0][0x198] ;  /* 0x0000660000247ab9 */ /* 0x000fe20000000a00 */
[----:B0-----:R-:W-:-:S05]  /*5880*/  VIADD R2, R2, 0x3f ;  /* 0x0000003f02027836 */ /* 0x001fca0000000000 */
[----:B------:R-:W-:Y:S01]  /*5890*/  SHF.R.S32.HI R7, RZ, 0x1f, R2 ;  /* 0x0000001fff077819 */ /* 0x000fe20000011402 */
[----:B-1----:R-:W-:-:S03]  /*58a0*/  USHF.L.U32 UR13, UR4, 0x5, URZ ;  /* 0x00000005040d7899 */ /* 0x002fc6000800063f */
[----:B------:R-:W-:Y:S01]  /*58b0*/  LEA.HI R7, R7, R2, RZ, 0x6 ;  /* 0x0000000207077211 */ /* 0x000fe200078f30ff */
[----:B------:R-:W-:Y:S02]  /*58c0*/  USHF.L.U32 UR4, UR4, 0xb, URZ ;  /* 0x0000000b04047899 */ /* 0x000fe4000800063f */
[----:B------:R-:W-:Y:S01]  /*58d0*/  ULOP3.LUT UR13, UR13, 0x20, URZ, 0xc0, !UPT ;  /* 0x000000200d0d7892 */ /* 0x000fe2000f8ec03f */
[----:B------:R-:W-:-:S05]  /*58e0*/  SHF.R.S32.HI R11, RZ, 0x6, R7 ;  /* 0x00000006ff0b7819 */ /* 0x000fca0000011407 */
[----:B------:R-:W-:-:S07]  /*58f0*/  VIADD R10, R11, 0x1 ;  /* 0x000000010b0a7836 */ /* 0x000fce0000000000 */
.L_x_111:
[----:B------:R-:W-:-:S03]  /*5900*/  UMOV UR8, 0xffffffff ;  /* 0xffffffff00087882 */ /* 0x000fc60000000000 */
[----:B------:R-:W-:Y:S05]  /*5910*/  BRA.DIV UR8, `(.L_x_101) ;  /* 0x0000001a08ac7947 */ /* 0x000fea000b800000 */
[----:B------:R-:W-:-:S13]  /*5920*/  ELECT P0, URZ, PT ;  /* 0x00000000003f782f */ /* 0x000fda0003800000 */
.L_x_143:
[----:B------:R-:W0:Y:S01]  /*5930*/  LDC R2, c[0x0][0x28c] ;  /* 0x0000a300ff027b82 */ /* 0x000e220000000800 */
[----:B------:R-:W-:Y:S01]  /*5940*/  BSSY B1, `(.L_x_102) ;  /* 0x0000044000017945 */ /* 0x000fe20003800000 */
[----:B0-----:R-:W-:-:S13]  /*5950*/  ISETP.LT.OR P0, PT, R2, 0x1, !P0 ;  /* 0x000000010200780c */ /* 0x001fda0004701670 */
[----:B------:R-:W-:Y:S05]  /*5960*/  @P0 BRA `(.L_x_103) ;  /* 0x0000000400040947 */ /* 0x000fea0003800000 */
[----:B------:R-:W-:Y:S01]  /*5970*/  IMAD.SHL.U32 R17, R3, 0x80, RZ ;  /* 0x0000008003117824 */ /* 0x000fe200078e00ff */
[----:B------:R-:W-:Y:S01]  /*5980*/  LEA R19, R6, UR13, 0x6 ;  /* 0x0000000d06137c11 */ /* 0x000fe2000f8e30ff */
[----:B------:R-:W-:Y:S01]  /*5990*/  IMAD.MOV.U32 R20, RZ, RZ, RZ ;  /* 0x000000ffff147224 */ /* 0x000fe200078e00ff */
[----:B------:R-:W-:Y:S01]  /*59a0*/  CS2R R22, SRZ ;  /* 0x0000000000167805 */ /* 0x000fe2000001ff00 */
[----:B------:R-:W-:Y:S02]  /*59b0*/  IMAD.MOV.U32 R2, RZ, RZ, R10 ;  /* 0x000000ffff027224 */ /* 0x000fe400078e000a */
[----:B------:R-:W-:Y:S02]  /*59c0*/  IMAD.MOV.U32 R3, RZ, RZ, R9 ;  /* 0x000000ffff037224 */ /* 0x000fe400078e0009 */
[----:B------:R-:W-:-:S07]  /*59d0*/  IMAD.MOV.U32 R6, RZ, RZ, R12 ;  /* 0x000000ffff067224 */ /* 0x000fce00078e000c */
.L_x_106:
[----:B------:R-:W0:Y:S01]  /*59e0*/  S2R R18, SR_CgaCtaId ;  /* 0x0000000000127919 */ /* 0x000e220000008800 */
[----:B------:R-:W-:Y:S02]  /*59f0*/  MOV R7, 0x400 ;  /* 0x0000040000077802 */ /* 0x000fe40000000f00 */
[----:B------:R-:W-:-:S13]  /*5a00*/  ISETP.NE.AND P1, PT, R8, RZ, PT ;  /* 0x000000ff0800720c */ /* 0x000fda0003f25270 */
[----:B------:R-:W1:Y:S01]  /*5a10*/  @!P1 LDC R13, c[0x0][0x640] ;  /* 0x00019000ff0d9b82 */ /* 0x000e620000000800 */
[----:B0-----:R-:W-:Y:S02]  /*5a20*/  LEA R21, R18, R7, 0x18 ;  /* 0x0000000712157211 */ /* 0x001fe400078ec0ff */
[----:B------:R-:W-:-:S03]  /*5a30*/  SHF.L.U32 R7, R3, 0x1f, RZ ;  /* 0x0000001f03077819 */ /* 0x000fc600000006ff */
[----:B------:R-:W-:-:S04]  /*5a40*/  IMAD R18, R6, 0x8, R21 ;  /* 0x0000000806127824 */ /* 0x000fc800078e0215 */
[----:B------:R-:W0:Y:S02]  /*5a50*/  SYNCS.PHASECHK.TRANS64.TRYWAIT P0, [R18+URZ+0xc8], R7 ;  /* 0x0000c807120075a7 */ /* 0x000e24000800017f */
[----:B01----:R-:W-:Y:S05]  /*5a60*/  @!P0 BRA `(.L_x_104) ;  /* 0x0000001800788947 */ /* 0x003fea0003800000 */
.L_x_144:
[----:B0-----:R-:W-:Y:S01]  /*5a70*/  PRMT R7, R15, 0x9910, RZ ;  /* 0x000099100f077816 */ /* 0x001fe200000000ff */
[----:B------:R0:W-:Y:S03]  /*5a80*/  @!P1 SYNCS.ARRIVE.TRANS64 RZ, [R18+URZ], R13 ;  /* 0x0000000d12ff99a7 */ /* 0x0001e6000800003f */
[----:B------:R-:W-:-:S13]  /*5a90*/  ISETP.NE.AND P0, PT, R7, 0x2, PT ;  /* 0x000000020700780c */ /* 0x000fda0003f05270 */
[----:B0-----:R-:W-:Y:S05]  /*5aa0*/  @P0 BRA `(.L_x_105) ;  /* 0x0000000000040947 */ /* 0x001fea0003800000 */
[----:B------:R-:W-:Y:S01]  /*5ab0*/  BPT.TRAP 0x1 ;  /* 0x000000040000795c */ /* 0x000fe20000300000 */
.L_x_105:
[C---:B------:R-:W-:Y:S01]  /*5ac0*/  R2UR UR8, R6.reuse ;  /* 0x00000000060872ca */ /* 0x040fe200000e0000 */
[----:B------:R-:W-:Y:S01]  /*5ad0*/  IMAD R7, R6, 0x400, R21 ;  /* 0x0000040006077824 */ /* 0x000fe200078e0215 */
[----:B------:R-:W-:Y:S01]  /*5ae0*/  R2UR UR9, R21 ;  /* 0x00000000150972ca */ /* 0x000fe200000e0000 */
[----:B------:R-:W-:Y:S01]  /*5af0*/  VIADD R2, R2, 0xffffffff ;  /* 0xffffffff02027836 */ /* 0x000fe20000000000 */
[----:B------:R-:W-:Y:S01]  /*5b00*/  R2UR UR25, R18 ;  /* 0x00000000121972ca */ /* 0x000fe200000e0000 */
[----:B------:R-:W-:Y:S01]  /*5b10*/  UIADD3 UR22, UP0, UR36, 0xf0, URZ ;  /* 0x000000f024167890 */ /* 0x000fe2000ff1e03f */
[----:B------:R-:W-:Y:S01]  /*5b20*/  R2UR UR16, R7 ;  /* 0x00000000071072ca */ /* 0x000fe200000e0000 */
[----:B------:R-:W-:Y:S01]  /*5b30*/  UIADD3 UR30, UP1, UR36, 0x1f0, URZ ;  /* 0x000001f0241e7890 */ /* 0x000fe2000ff3e03f */
[----:B------:R-:W-:Y:S01]  /*5b40*/  R2UR UR27, R17 ;  /* 0x00000000111b72ca */ /* 0x000fe200000e0000 */
[----:B------:R-:W-:Y:S01]  /*5b50*/  UIADD3 UR38, UP2, UR36, 0x2f0, URZ ;  /* 0x000002f024267890 */ /* 0x000fe2000ff5e03f */
[----:B------:R-:W-:Y:S01]  /*5b60*/  R2UR UR28, R16 ;  /* 0x00000000101c72ca */ /* 0x000fe200000e0000 */
[----:B------:R-:W-:Y:S01]  /*5b70*/  UIADD3.X UR23, URZ, UR37, URZ, UP0, !UPT ;  /* 0x000000253f177290 */ /* 0x000fe200087fe43f */
[----:B------:R-:W-:Y:S01]  /*5b80*/  R2UR UR26, R22 ;  /* 0x00000000161a72ca */ /* 0x000fe200000e0000 */
[----:B------:R-:W-:Y:S01]  /*5b90*/  USHF.L.U32 UR8, UR8, 0xc, URZ ;  /* 0x0000000c08087899 */ /* 0x000fe2000800063f */
[----:B------:R-:W-:Y:S01]  /*5ba0*/  R2UR UR19, R23 ;  /* 0x00000000171372ca */ /* 0x000fe200000e0000 */
[----:B------:R-:W-:Y:S01]  /*5bb0*/  UIADD3.X UR31, URZ, UR37, URZ, UP1, !UPT ;  /* 0x000000253f1f7290 */ /* 0x000fe20008ffe43f */
[----:B------:R-:W-:Y:S01]  /*5bc0*/  R2UR UR10, R20 ;  /* 0x00000000140a72ca */ /* 0x000fe200000e0000 */
[----:B------:R-:W-:Y:S01]  /*5bd0*/  UIADD3 UR24, UR9, 0x280, UR8 ;  /* 0x0000028009187890 */ /* 0x000fe2000fffe008 */
[----:B------:R-:W-:Y:S01]  /*5be0*/  R2UR UR11, R19 ;  /* 0x00000000130b72ca */ /* 0x000fe200000e0000 */
[----:B------:R-:W-:Y:S01]  /*5bf0*/  ULOP3.LUT UR8, UR8, 0x800, UR4, 0xf8, !UPT ;  /* 0x0000080008087892 */ /* 0x000fe2000f8ef804 */
[----:B------:R-:W-:Y:S01]  /*5c00*/  ISETP.GT.AND P1, PT, R2, 0x1, PT ;  /* 0x000000010200780c */ /* 0x000fe20003f24270 */
[----:B------:R-:W-:Y:S01]  /*5c10*/  UIADD3 UR16, UR16, 0x32280, URZ ;  /* 0x0003228010107890 */ /* 0x000fe2000fffe03f */
[----:B------:R-:W-:Y:S01]  /*5c20*/  VIADD R6, R6, 0x1 ;  /* 0x0000000106067836 */ /* 0x000fe20000000000 */
[----:B------:R-:W-:Y:S01]  /*5c30*/  UIADD3.X UR39, URZ, UR37, URZ, UP2, !UPT ;  /* 0x000000253f277290 */ /* 0x000fe200097fe43f */
[----:B------:R-:W-:Y:S01]  /*5c40*/  VIADD R23, R23, 0x1 ;  /* 0x0000000117177836 */ /* 0x000fe20000000000 */
[----:B------:R-:W-:Y:S01]  /*5c50*/  UIADD3 UR8, UR9, 0x19280, UR8 ;  /* 0x0001928009087890 */ /* 0x000fe2000fffe008 */
[----:B------:R-:W-:Y:S01]  /*5c60*/  VIADD R22, R22, 0x20 ;  /* 0x0000002016167836 */ /* 0x000fe20000000000 */
[----:B------:R-:W-:Y:S01]  /*5c70*/  ISETP.NE.AND P0, PT, R6, 0x19, PT ;  /* 0x000000190600780c */ /* 0x000fe20003f05270 */
[----:B------:R-:W-:Y:S01]  /*5c80*/  UMOV UR32, 0x0 ;  /* 0x0000000000207882 */ /* 0x000fe20000000000 */
[----:B------:R-:W-:Y:S01]  /*5c90*/  UMOV UR33, 0x10000000 ;  /* 0x1000000000217882 */ /* 0x000fe20000000000 */
[----:B------:R-:W-:Y:S01]  /*5ca0*/  UMOV UR17, UR25 ;  /* 0x0000001900117c82 */ /* 0x000fe20008000000 */
[----:B------:R-:W-:Y:S01]  /*5cb0*/  UMOV UR18, UR27 ;  /* 0x0000001b00127c82 */ /* 0x000fe20008000000 */
[----:B------:R-:W-:Y:S01]  /*5cc0*/  UMOV UR20, UR28 ;  /* 0x0000001c00147c82 */ /* 0x000fe20008000000 */
[----:B------:R0:W-:Y:S01]  /*5cd0*/  UTMALDG.3D [UR24], [UR22], desc[UR32] ;  /* 0x00002018160075b4 */ /* 0x0001e20008011000 */
[----:B------:R-:W-:Y:S01]  /*5ce0*/  UMOV UR15, 0x30000 ;  /* 0x00030000000f7882 */ /* 0x000fe20000000000 */
[----:B------:R-:W-:Y:S01]  /*5cf0*/  UMOV UR9, UR25 ;  /* 0x0000001900097c82 */ /* 0x000fe20008000000 */
[----:B------:R-:W-:Y:S01]  /*5d00*/  UMOV UR12, UR28 ;  /* 0x0000001c000c7c82 */ /* 0x000fe20008000000 */
[----:B------:R-:W-:Y:S01]  /*5d10*/  SEL R18, RZ, 0x1, P0 ;  /* 0x00000001ff127807 */ /* 0x000fe20000000000 */
[----:B------:R-:W-:Y:S01]  /*5d20*/  VIADD R20, R20, 0x40 ;  /* 0x0000004014147836 */ /* 0x000fe20000000000 */
[----:B------:R-:W-:Y:S01]  /*5d30*/  SEL R6, R6, RZ, P0 ;  /* 0x000000ff06067207 */ /* 0x000fe20000000000 */
[----:B------:R0:W-:Y:S01]  /*5d40*/  UTMALDG.3D [UR16], [UR30], desc[UR32] ;  /* 0x000020101e0075b4 */ /* 0x0001e20008011000 */
[----:B------:R-:W-:Y:S01]  /*5d50*/  LOP3.LUT R3, R3, R18, RZ, 0x3c, !PT ;  /* 0x0000001203037212 */ /* 0x000fe200078e3cff */
[----:B------:R0:W-:Y:S02]  /*5d60*/  UTMALDG.3D.MULTICAST [UR8], [UR38], UR15, desc[UR32] ;  /* 0x00002008260073b4 */ /* 0x0001e4000801180f */
[----:B0-----:R-:W-:Y:S05]  /*5d70*/  @P1 BRA `(.L_x_106) ;  /* 0xfffffffc00181947 */ /* 0x001fea000383ffff */
.L_x_103:
[----:B------:R-:W-:Y:S05]  /*5d80*/  BSYNC B1 ;  /* 0x0000000000017941 */ /* 0x000fea0003800000 */
.L_x_102:
[----:B------:R-:W-:Y:S01]  /*5d90*/  LOP3.LUT P1, RZ, R14, 0xff, RZ, 0xc0, !PT ;  /* 0x000000ff0eff7812 */ /* 0x000fe2000782c0ff */
[C---:B------:R-:W-:Y:S01]  /*5da0*/  IMAD.IADD R7, R11.reuse, 0x1, R12 ;  /* 0x000000010b077824 */ /* 0x040fe200078e020c */
[----:B------:R-:W-:Y:S01]  /*5db0*/  ULDC.64 UR8, c[0x0][0x750] ;  /* 0x0001d40000087ab9 */ /* 0x000fe20000000a00 */
[----:B------:R-:W-:Y:S01]  /*5dc0*/  ISETP.GE.U32.AND P2, PT, R11, 0x19, PT ;  /* 0x000000190b00780c */ /* 0x000fe20003f46070 */
[----:B------:R-:W-:Y:S01]  /*5dd0*/  BSSY B1, `(.L_x_107) ;  /* 0x0000069000017945 */ /* 0x000fe20003800000 */
[----:B------:R-:W-:Y:S01]  /*5de0*/  IMAD.MOV.U32 R16, RZ, RZ, -0x1 ;  /* 0xffffffffff107424 */ /* 0x000fe200078e00ff */
[----:B------:R-:W-:Y:S02]  /*5df0*/  ISETP.GT.U32.AND P0, PT, R7, 0x18, PT ;  /* 0x000000180700780c */ /* 0x000fe40003f04070 */
[----:B------:R-:W-:Y:S02]  /*5e00*/  PRMT R14, RZ, 0x7610, R14 ;  /* 0x00007610ff0e7816 */ /* 0x000fe4000000000e */
[----:B------:R-:W-:-:S03]  /*5e10*/  ISETP.LT.U32.AND P0, PT, R11, 0x19, P0 ;  /* 0x000000190b00780c */ /* 0x000fc60000701070 */
[----:B------:R-:W0:Y:S01]  /*5e20*/  @P1 S2R R3, SR_CgaCtaId ;  /* 0x0000000000031919 */ /* 0x000e220000008800 */
[----:B------:R-:W-:-:S04]  /*5e30*/  @P1 MOV R2, 0x400 ;  /* 0x0000040000021802 */ /* 0x000fc80000000f00 */
[----:B0-----:R-:W-:Y:S01]  /*5e40*/  @P1 LEA R6, R3, R2, 0x18 ;  /* 0x0000000203061211 */ /* 0x001fe200078ec0ff */
[----:B------:R-:W-:Y:S01]  /*5e50*/  IMAD.WIDE.U32 R2, R7, 0x51eb851f, RZ ;  /* 0x51eb851f07027825 */ /* 0x000fe200078e00ff */
[----:B------:R-:W-:Y:S02]  /*5e60*/  SEL R2, RZ, 0x1, !P0 ;  /* 0x00000001ff027807 */ /* 0x000fe40004000000 */
[----:B------:R0:W-:Y:S01]  /*5e70*/  @P1 SYNCS.ARRIVE.TRANS64.A1T0 RZ, [R6+URZ+0x1a8], RZ ;  /* 0x0001a8ff06ff19a7 */ /* 0x0001e2000810003f */
[----:B------:R-:W-:Y:S02]  /*5e80*/  IADD3 R4, P1, R4, UR34, RZ ;  /* 0x0000002204047c10 */ /* 0x000fe4000ff3e0ff */
[----:B------:R-:W-:Y:S02]  /*5e90*/  LOP3.LUT R9, R9, R2, RZ, 0x3c, !PT ;  /* 0x0000000209097212 */ /* 0x000fe400078e3cff */
[----:B------:R-:W-:Y:S02]  /*5ea0*/  IADD3.X R5, R5, UR6, RZ, P1, !PT ;  /* 0x0000000605057c10 */ /* 0x000fe40008ffe4ff */
[----:B------:R-:W-:-:S02]  /*5eb0*/  ISETP.GE.U32.AND P0, PT, R4, UR8, PT ;  /* 0x0000000804007c0c */ /* 0x000fc4000bf06070 */
[----:B0-----:R-:W-:Y:S01]  /*5ec0*/  SHF.R.U32.HI R6, RZ, 0x3, R3 ;  /* 0x00000003ff067819 */ /* 0x001fe20000011603 */
[----:B------:R-:W-:Y:S01]  /*5ed0*/  IMAD.MOV.U32 R3, RZ, RZ, -0x1 ;  /* 0xffffffffff037424 */ /* 0x000fe200078e00ff */
[----:B------:R-:W-:Y:S02]  /*5ee0*/  ISETP.GE.U32.AND.EX P0, PT, R5, UR9, PT, P0 ;  /* 0x0000000905007c0c */ /* 0x000fe4000bf06100 */
[----:B------:R-:W-:Y:S01]  /*5ef0*/  @P2 LOP3.LUT R9, R9, 0x1, R6, 0x78, !PT ;  /* 0x0000000109092812 */ /* 0x000fe200078e7806 */
[----:B------:R-:W-:Y:S01]  /*5f00*/  IMAD R12, R6, -0x19, R7 ;  /* 0xffffffe7060c7824 */ /* 0x000fe200078e0207 */
[----:B------:R-:W-:Y:S01]  /*5f10*/  PRMT R2, RZ, 0x7610, R2 ;  /* 0x00007610ff027816 */ /* 0x000fe20000000002 */
[----:B------:R-:W-:-:S08]  /*5f20*/  IMAD.MOV.U32 R6, RZ, RZ, -0x1 ;  /* 0xffffffffff067424 */ /* 0x000fd000078e00ff */
[----:B------:R-:W-:Y:S05]  /*5f30*/  @P0 BRA `(.L_x_108) ;  /* 0x0000000400480947 */ /* 0x000fea0003800000 */
[----:B------:R-:W0:Y:S01]  /*5f40*/  S2R R17, SR_CTAID.X ;  /* 0x0000000000117919 */ /* 0x000e220000002500 */
[----:B------:R-:W-:Y:S01]  /*5f50*/  ULDC.64 UR8, c[0x0][0x728] ;  /* 0x0001ca0000087ab9 */ /* 0x000fe20000000a00 */
[----:B------:R-:W1:Y:S01]  /*5f60*/  LDC R18, c[0x0][0x144] ;  /* 0x00005100ff127b82 */ /* 0x000e620000000800 */
[----:B------:R-:W-:Y:S01]  /*5f70*/  ISETP.NE.U32.AND P0, PT, RZ, UR8, PT ;  /* 0x00000008ff007c0c */ /* 0x000fe2000bf05070 */
[----:B------:R-:W2:Y:S01]  /*5f80*/  S2R R13, SR_CTAID.Y ;  /* 0x00000000000d7919 */ /* 0x000ea20000002600 */
[----:B------:R-:W-:Y:S01]  /*5f90*/  ULDC UR10, c[0x0][0x150] ;  /* 0x00005400000a7ab9 */ /* 0x000fe20000000800 */
[----:B------:R-:W-:Y:S01]  /*5fa0*/  ULDC UR11, c[0x0][0x730] ;  /* 0x0001cc00000b7ab9 */ /* 0x000fe20000000800 */
[----:B------:R-:W-:Y:S01]  /*5fb0*/  ISETP.NE.AND.EX P0, PT, RZ, UR9, PT, P0 ;  /* 0x00000009ff007c0c */ /* 0x000fe2000bf05300 */
[----:B------:R-:W-:Y:S01]  /*5fc0*/  IMAD.MOV.U32 R2, RZ, RZ, R4 ;  /* 0x000000ffff027224 */ /* 0x000fe200078e0004 */
[----:B0-----:R-:W-:-:S05]  /*5fd0*/  I2FP.F32.U32 R3, R17 ;  /* 0x0000001100037245 */ /* 0x001fca0000201000 */
[----:B------:R-:W-:Y:S01]  /*5fe0*/  FMUL R20, R3, UR10 ;  /* 0x0000000a03147c20 */ /* 0x000fe20008400000 */
[----:B------:R-:W-:-:S05]  /*5ff0*/  IMAD.MOV.U32 R3, RZ, RZ, R5 ;  /* 0x000000ffff037224 */ /* 0x000fca00078e0005 */
[----:B--2---:R-:W-:Y:S05]  /*6000*/  @!P0 BRA `(.L_x_109) ;  /* 0x0000000000288947 */ /* 0x004fea0003800000 */
[----:B------:R-:W-:Y:S02]  /*6010*/  ULDC UR10, c[0x0][0x734] ;  /* 0x0001cd00000a7ab9 */ /* 0x000fe40000000800 */
[----:B------:R-:W-:-:S05]  /*6020*/  IADD3 R3, P0, R4, UR10, RZ ;  /* 0x0000000a04037c10 */ /* 0x000fca000ff1e0ff */
[----:B------:R-:W-:-:S04]  /*6030*/  IMAD.X R19, RZ, RZ, R5, P0 ;  /* 0x000000ffff137224 */ /* 0x000fc800000e0605 */
[----:B------:R-:W-:-:S04]  /*6040*/  IMAD.WIDE.U32 R6, R19, UR8, RZ ;  /* 0x0000000813067c25 */ /* 0x000fc8000f8e00ff */
[----:B------:R-:W-:-:S04]  /*6050*/  IMAD.WIDE.U32 R6, P0, R3, UR9, R6 ;  /* 0x0000000903067c25 */ /* 0x000fc8000f800006 */
[----:B------:R-:W-:-:S04]  /*6060*/  IMAD.WIDE.U32 R2, R3, UR8, RZ ;  /* 0x0000000803027c25 */ /* 0x000fc8000f8e00ff */
[----:B------:R-:W-:Y:S01]  /*6070*/  IMAD.MOV.U32 R2, RZ, RZ, R7 ;  /* 0x000000ffff027224 */ /* 0x000fe200078e0007 */
[----:B------:R-:W-:Y:S01]  /*6080*/  IADD3 RZ, P1, R3, R6, RZ ;  /* 0x0000000603ff7210 */ /* 0x000fe20007f3e0ff */
[----:B------:R-:W-:-:S04]  /*6090*/  IMAD.X R3, RZ, RZ, RZ, P0 ;  /* 0x000000ffff037224 */ /* 0x000fc800000e06ff */
[----:B------:R-:W-:-:S08]  /*60a0*/  IMAD.WIDE.U32.X R2, R19, UR9, R2, P1 ;  /* 0x0000000913027c25 */ /* 0x000fd000088e0402 */
.L_x_109:
[--C-:B------:R-:W-:Y:S01]  /*60b0*/  SHF.R.U64 R16, R2, UR11, R3.reuse ;  /* 0x0000000b02107c19 */ /* 0x100fe20008001203 */
[----:B------:R-:W0:Y:S01]  /*60c0*/  F2I.U32.TRUNC.NTZ R20, R20 ;  /* 0x0000001400147305 */ /* 0x000e22000020f000 */
[----:B------:R-:W-:Y:S01]  /*60d0*/  SHF.R.U32.HI R2, RZ, UR11, R3 ;  /* 0x0000000bff027c19 */ /* 0x000fe20008011603 */
[----:B------:R-:W-:Y:S01]  /*60e0*/  ULDC.64 UR8, c[0x0][0x720] ;  /* 0x0001c80000087ab9 */ /* 0x000fe20000000a00 */
[----:B------:R-:W-:Y:S01]  /*60f0*/  IADD3 R7, P0, RZ, -R16, RZ ;  /* 0x80000010ff077210 */ /* 0x000fe20007f1e0ff */
[----:B------:R-:W-:-:S04]  /*6100*/  ULDC.64 UR10, c[0x0][0x740] ;  /* 0x0001d000000a7ab9 */ /* 0x000fc80000000a00 */
[----:B------:R-:W-:Y:S01]  /*6110*/  IMAD.X R2, RZ, RZ, ~R2, P0 ;  /* 0x000000ffff027224 */ /* 0x000fe200000e0e02 */
[----:B------:R-:W-:-:S03]  /*6120*/  ISETP.NE.U32.AND P0, PT, RZ, UR10, PT ;  /* 0x0000000aff007c0c */ /* 0x000fc6000bf05070 */
[----:B------:R-:W-:Y:S01]  /*6130*/  IMAD R6, R2, UR8, RZ ;  /* 0x0000000802067c24 */ /* 0x000fe2000f8e02ff */
[----:B------:R-:W-:Y:S01]  /*6140*/  ISETP.NE.AND.EX P0, PT, RZ, UR11, PT, P0 ;  /* 0x0000000bff007c0c */ /* 0x000fe2000bf05300 */
[----:B------:R-:W-:Y:S01]  /*6150*/  IMAD.WIDE.U32 R2, R7, UR8, R4 ;  /* 0x0000000807027c25 */ /* 0x000fe2000f8e0004 */
[----:B------:R-:W-:-:S03]  /*6160*/  ULDC UR8, c[0x0][0x718] ;  /* 0x0001c60000087ab9 */ /* 0x000fc60000000800 */
[----:B------:R-:W-:Y:S01]  /*6170*/  IMAD R7, R7, UR9, R6 ;  /* 0x0000000907077c24 */ /* 0x000fe2000f8e0206 */
[----:B------:R-:W-:Y:S01]  /*6180*/  ULDC UR9, c[0x0][0x154] ;  /* 0x0000550000097ab9 */ /* 0x000fe20000000800 */
[----:B0-----:R-:W-:Y:S02]  /*6190*/  IMAD.MOV R6, RZ, RZ, -R20 ;  /* 0x000000ffff067224 */ /* 0x001fe400078e0a14 */
[----:B------:R-:W-:Y:S01]  /*61a0*/  IMAD.IADD R3, R3, 0x1, R7 ;  /* 0x0000000103037824 */ /* 0x000fe200078e0207 */
[----:B------:R-:W0:Y:S01]  /*61b0*/  LDC R20, c[0x0][0x148] ;  /* 0x00005200ff147b82 */ /* 0x000e220000000800 */
[----:B-1----:R-:W-:Y:S01]  /*61c0*/  IMAD R17, R18, R6, R17 ;  /* 0x0000000612117224 */ /* 0x002fe200078e0211 */
[----:B------:R-:W-:Y:S02]  /*61d0*/  I2FP.F32.U32 R6, R13 ;  /* 0x0000000d00067245 */ /* 0x000fe40000201000 */
[--C-:B------:R-:W-:Y:S02]  /*61e0*/  SHF.R.U64 R18, R2, UR8, R3.reuse ;  /* 0x0000000802127c19 */ /* 0x100fe40008001203 */
[----:B------:R-:W-:Y:S01]  /*61f0*/  SHF.R.U32.HI R3, RZ, UR8, R3 ;  /* 0x00000008ff037c19 */ /* 0x000fe20008011603 */
[----:B------:R-:W-:Y:S01]  /*6200*/  FMUL R6, R6, UR9 ;  /* 0x0000000906067c20 */ /* 0x000fe20008400000 */
[----:B------:R-:W-:-:S02]  /*6210*/  ULDC UR8, c[0x0][0x708] ;  /* 0x0001c20000087ab9 */ /* 0x000fc40000000800 */
[--C-:B------:R-:W-:Y:S01]  /*6220*/  SHF.R.U64 R22, R18, UR8, R3.reuse ;  /* 0x0000000812167c19 */ /* 0x100fe20008001203 */
[----:B------:R1:W2:Y:S01]  /*6230*/  F2I.U32.TRUNC.NTZ R23, R6 ;  /* 0x0000000600177305 */ /* 0x0002a2000020f000 */
[----:B------:R-:W-:Y:S01]  /*6240*/  SHF.R.U32.HI R3, RZ, UR8, R3 ;  /* 0x00000008ff037c19 */ /* 0x000fe20008011603 */
[----:B------:R-:W-:-:S03]  /*6250*/  ULDC UR8, c[0x0][0x758] ;  /* 0x0001d60000087ab9 */ /* 0x000fc60000000800 */
[--C-:B------:R-:W-:Y:S02]  /*6260*/  SHF.R.U64 R19, R22, UR8, R3.reuse ;  /* 0x0000000816137c19 */ /* 0x100fe40008001203 */
[----:B------:R-:W-:-:S03]  /*6270*/  SHF.R.U32.HI R21, RZ, UR8, R3 ;  /* 0x00000008ff157c19 */ /* 0x000fc60008011603 */
[----:B------:R-:W-:Y:S02]  /*6280*/  IMAD.MOV.U32 R2, RZ, RZ, R19 ;  /* 0x000000ffff027224 */ /* 0x000fe400078e0013 */
[----:B------:R-:W-:Y:S01]  /*6290*/  IMAD.MOV.U32 R3, RZ, RZ, R21 ;  /* 0x000000ffff037224 */ /* 0x000fe200078e0015 */
[----:B-1----:R-:W-:Y:S06]  /*62a0*/  @!P0 BRA `(.L_x_110) ;  /* 0x0000000000288947 */ /* 0x002fec0003800000 */
        /* <DEDUP_REMOVED lines=10> */
.L_x_110:
[----:B------:R-:W-:Y:S01]  /*6350*/  ULDC UR8, c[0x0][0x748] ;  /* 0x0001d20000087ab9 */ /* 0x000fe20000000800 */
[----:B--2---:R-:W-:Y:S01]  /*6360*/  IMAD.MOV R23, RZ, RZ, -R23 ;  /* 0x000000ffff177224 */ /* 0x004fe200078e0a17 */
[----:B------:R-:W-:Y:S01]  /*6370*/  SHF.R.U64 R3, R2, UR8, R3 ;  /* 0x0000000802037c19 */ /* 0x000fe20008001203 */
[----:B------:R-:W-:Y:S01]  /*6380*/  ULDC UR8, c[0x0][0x738] ;  /* 0x0001ce0000087ab9 */ /* 0x000fe20000000800 */
[----:B------:R-:W-:Y:S01]  /*6390*/  LOP3.LUT R2, R22, UR14, RZ, 0xc0, !PT ;  /* 0x0000000e16027c12 */ /* 0x000fe2000f8ec0ff */
[----:B0-----:R-:W-:Y:S01]  /*63a0*/  @P3 IMAD R17, R20, R23, R13 ;  /* 0x0000001714113224 */ /* 0x001fe200078e020d */
[----:B------:R-:W-:Y:S01]  /*63b0*/  LOP3.LUT R18, R18, UR5, RZ, 0xc0, !PT ;  /* 0x0000000512127c12 */ /* 0x000fe2000f8ec0ff */
[----:B------:R-:W-:Y:S01]  /*63c0*/  IMAD.MOV R6, RZ, RZ, -R3 ;  /* 0x000000ffff067224 */ /* 0x000fe200078e0a03 */
[----:B------:R-:W-:Y:S01]  /*63d0*/  ULDC UR9, c[0x0][0x710] ;  /* 0x0001c40000097ab9 */ /* 0x000fe20000000800 */
[----:B------:R-:W-:Y:S02]  /*63e0*/  IMAD R2, R3, UR7, R2 ;  /* 0x0000000703027c24 */ /* 0x000fe4000f8e0202 */
[----:B------:R-:W-:Y:S01]  /*63f0*/  IMAD R19, R6, UR8, R19 ;  /* 0x0000000806137c24 */ /* 0x000fe2000f8e0213 */
[----:B------:R-:W-:Y:S01]  /*6400*/  ULDC UR8, c[0x0][0x700] ;  /* 0x0001c00000087ab9 */ /* 0x000fe20000000800 */
[----:B------:R-:W-:-:S02]  /*6410*/  IMAD R17, R2, UR9, R17 ;  /* 0x0000000902117c24 */ /* 0x000fc4000f8e0211 */
[----:B------:R-:W-:Y:S02]  /*6420*/  IMAD R18, R19, UR8, R18 ;  /* 0x0000000813127c24 */ /* 0x000fe4000f8e0212 */
[----:B------:R-:W-:-:S03]  /*6430*/  IMAD.MOV.U32 R2, RZ, RZ, 0x1 ;  /* 0x00000001ff027424 */ /* 0x000fc600078e00ff */
[----:B------:R-:W-:Y:S02]  /*6440*/  SEL R6, R18, R17, !P3 ;  /* 0x0000001112067207 */ /* 0x000fe40005800000 */
[----:B------:R-:W-:-:S07]  /*6450*/  SEL R3, R17, R18, !P3 ;  /* 0x0000001211037207 */ /* 0x000fce0005800000 */
.L_x_108:
[----:B------:R-:W-:Y:S05]  /*6460*/  BSYNC B1 ;  /* 0x0000000000017941 */ /* 0x000fea0003800000 */
.L_x_107:
[----:B------:R-:W-:-:S13]  /*6470*/  LOP3.LUT P0, RZ, R2, 0xff, RZ, 0xc0, !PT ;  /* 0x000000ff02ff7812 */ /* 0x000fda000780c0ff */
[----:B------:R-:W-:Y:S05]  /*6480*/  @P0 BRA `(.L_x_111) ;  /* 0xfffffff4001c0947 */ /* 0x000fea000383ffff */
[----:B------:R-:W-:Y:S05]  /*6490*/  BSYNC B0 ;  /* 0x0000000000007941 */ /* 0x000fea0003800000 */
.L_x_100:
[----:B------:R-:W-:-:S03]  /*64a0*/  UMOV UR8, 0xffffffff ;  /* 0xffffffff00087882 */ /* 0x000fc60000000000 */
[----:B------:R-:W-:Y:S05]  /*64b0*/  BRA.DIV UR8, `(.L_x_112) ;  /* 0x0000000e08f87947 */ /* 0x000fea000b800000 */
[----:B------:R-:W-:-:S13]  /*64c0*/  ELECT P0, URZ, PT ;  /* 0x00000000003f782f */ /* 0x000fda0003800000 */
.L_x_147:
[----:B------:R-:W-:Y:S04]  /*64d0*/  BSSY B0, `(.L_x_113) ;  /* 0x00000e8000007945 */ /* 0x000fe80003800000 */
[----:B------:R-:W-:Y:S05]  /*64e0*/  @!P0 BRA `(.L_x_114) ;  /* 0x0000000c00988947 */ /* 0x000fea0003800000 */
[----:B------:R-:W-:-:S04]  /*64f0*/  LOP3.LUT R0, R0, 0x2, RZ, 0xfc, !PT ;  /* 0x0000000200007812 */ /* 0x000fc800078efcff */
[----:B------:R-:W-:-:S13]  /*6500*/  ISETP.NE.AND P0, PT, R0, 0x3, PT ;  /* 0x000000030000780c */ /* 0x000fda0003f05270 */
[----:B------:R-:W-:Y:S05]  /*6510*/  @!P0 BRA `(.L_x_115) ;  /* 0x0000000000048947 */ /* 0x000fea0003800000 */
[----:B------:R-:W-:Y:S01]  /*6520*/  BPT.TRAP 0x1 ;  /* 0x000000040000795c */ /* 0x000fe20000300000 */
.L_x_115:
[----:B------:R-:W0:Y:S01]  /*6530*/  S2R R3, SR_CgaCtaId ;  /* 0x0000000000037919 */ /* 0x000e220000008800 */
[----:B------:R-:W-:Y:S02]  /*6540*/  MOV R0, 0x400 ;  /* 0x0000040000007802 */ /* 0x000fe40000000f00 */
[----:B------:R-:W-:Y:S02]  /*6550*/  SHF.L.U32 R2, R9, 0x1f, RZ ;  /* 0x0000001f09027819 */ /* 0x000fe400000006ff */
[----:B0-----:R-:W-:-:S05]  /*6560*/  LEA R3, R3, R0, 0x18 ;  /* 0x0000000003037211 */ /* 0x001fca00078ec0ff */
[----:B------:R-:W-:-:S04]  /*6570*/  VIADD R3, R3, 0xc8 ;  /* 0x000000c803037836 */ /* 0x000fc80000000000 */
[C---:B------:R-:W-:Y:S02]  /*6580*/  IMAD R5, R12.reuse, 0x8, R3 ;  /* 0x000000080c057824 */ /* 0x040fe400078e0203 */
[----:B------:R-:W-:Y:S02]  /*6590*/  VIADD R12, R12, 0x1 ;  /* 0x000000010c0c7836 */ /* 0x000fe40000000000 */
[----:B------:R-:W0:Y:S03]  /*65a0*/  SYNCS.PHASECHK.TRANS64.TRYWAIT P0, [R5+URZ], R2 ;  /* 0x00000002050075a7 */ /* 0x000e26000800017f */
[----:B------:R-:W-:-:S04]  /*65b0*/  ISETP.NE.AND P1, PT, R12, 0x19, PT ;  /* 0x000000190c00780c */ /* 0x000fc80003f25270 */
[----:B------:R-:W-:Y:S02]  /*65c0*/  SEL R0, RZ, 0x1, P1 ;  /* 0x00000001ff007807 */ /* 0x000fe40000800000 */
[----:B------:R-:W-:Y:S02]  /*65d0*/  SEL R12, R12, RZ, P1 ;  /* 0x000000ff0c0c7207 */ /* 0x000fe40000800000 */
[----:B------:R-:W-:-:S03]  /*65e0*/  LOP3.LUT R9, R9, R0, RZ, 0x3c, !PT ;  /* 0x0000000009097212 */ /* 0x000fc600078e3cff */
[----:B------:R-:W-:Y:S01]  /*65f0*/  IMAD R7, R12, 0x8, R3 ;  /* 0x000000080c077824 */ /* 0x000fe200078e0203 */
[----:B------:R-:W-:Y:S01]  /*6600*/  SHF.L.U32 R4, R9, 0x1f, RZ ;  /* 0x0000001f09047819 */ /* 0x000fe200000006ff */
[----:B0-----:R-:W-:Y:S06]  /*6610*/  @!P0 BRA `(.L_x_116) ;  /* 0x0000000c00c08947 */ /* 0x001fec0003800000 */
.L_x_148:
[----:B------:R-:W1:Y:S01]  /*6620*/  SYNCS.PHASECHK.TRANS64.TRYWAIT P0, [R7+URZ], R4 ;  /* 0x00000004070075a7 */ /* 0x000e62000800017f */
[----:B------:R-:W-:-:S05]  /*6630*/  VIADD R0, R12, 0x1 ;  /* 0x000000010c007836 */ /* 0x000fca0000000000 */
[----:B------:R-:W-:-:S04]  /*6640*/  ISETP.NE.AND P1, PT, R0, 0x19, PT ;  /* 0x000000190000780c */ /* 0x000fc80003f25270 */
[----:B0-----:R-:W-:Y:S02]  /*6650*/  SEL R2, RZ, 0x1, P1 ;  /* 0x00000001ff027807 */ /* 0x001fe40000800000 */
[----:B------:R-:W-:Y:S02]  /*6660*/  SEL R0, R0, RZ, P1 ;  /* 0x000000ff00007207 */ /* 0x000fe40000800000 */
[----:B------:R-:W-:-:S03]  /*6670*/  LOP3.LUT R9, R9, R2, RZ, 0x3c, !PT ;  /* 0x0000000209097212 */ /* 0x000fc600078e3cff */
[----:B------:R-:W-:Y:S01]  /*6680*/  IMAD R6, R0, 0x8, R3 ;  /* 0x0000000800067824 */ /* 0x000fe200078e0203 */
[----:B------:R-:W-:Y:S01]  /*6690*/  SHF.L.U32 R5, R9, 0x1f, RZ ;  /* 0x0000001f09057819 */ /* 0x000fe200000006ff */
[----:B-1----:R-:W-:Y:S06]  /*66a0*/  @!P0 BRA `(.L_x_117) ;  /* 0x0000000c00b08947 */ /* 0x002fec0003800000 */
.L_x_149:
[----:B------:R-:W1:Y:S01]  /*66b0*/  SYNCS.PHASECHK.TRANS64.TRYWAIT P0, [R6+URZ], R5 ;  /* 0x00000005060075a7 */ /* 0x000e62000800017f */
[----:B------:R-:W-:-:S05]  /*66c0*/  VIADD R0, R0, 0x1 ;  /* 0x0000000100007836 */ /* 0x000fca0000000000 */
[----:B------:R-:W-:-:S04]  /*66d0*/  ISETP.NE.AND P1, PT, R0, 0x19, PT ;  /* 0x000000190000780c */ /* 0x000fc80003f25270 */
[----:B------:R-:W-:Y:S02]  /*66e0*/  SEL R2, RZ, 0x1, P1 ;  /* 0x00000001ff027807 */ /* 0x000fe40000800000 */
[----:B------:R-:W-:Y:S02]  /*66f0*/  SEL R0, R0, RZ, P1 ;  /* 0x000000ff00007207 */ /* 0x000fe40000800000 */
[----:B------:R-:W-:-:S03]  /*6700*/  LOP3.LUT R9, R9, R2, RZ, 0x3c, !PT ;  /* 0x0000000209097212 */ /* 0x000fc600078e3cff */
[----:B0-----:R-:W-:Y:S01]  /*6710*/  IMAD R7, R0, 0x8, R3 ;  /* 0x0000000800077824 */ /* 0x001fe200078e0203 */
[----:B------:R-:W-:Y:S01]  /*6720*/  SHF.L.U32 R4, R9, 0x1f, RZ ;  /* 0x0000001f09047819 */ /* 0x000fe200000006ff */
[----:B-1----:R-:W-:Y:S06]  /*6730*/  @!P0 BRA `(.L_x_118) ;  /* 0x0000000c00a08947 */ /* 0x002fec0003800000 */
.L_x_150:
        /* <DEDUP_REMOVED lines=9> */
.L_x_151:
        /* <DEDUP_REMOVED lines=9> */
.L_x_152:
        /* <DEDUP_REMOVED lines=9> */
.L_x_153:
        /* <DEDUP_REMOVED lines=9> */
.L_x_154:
        /* <DEDUP_REMOVED lines=9> */
.L_x_155:
        /* <DEDUP_REMOVED lines=9> */
.L_x_156:
        /* <DEDUP_REMOVED lines=9> */
.L_x_157:
        /* <DEDUP_REMOVED lines=9> */
.L_x_158:
        /* <DEDUP_REMOVED lines=9> */
.L_x_159:
        /* <DEDUP_REMOVED lines=9> */
.L_x_160:
        /* <DEDUP_REMOVED lines=9> */
.L_x_161:
        /* <DEDUP_REMOVED lines=9> */
.L_x_162:
        /* <DEDUP_REMOVED lines=9> */
.L_x_163:
        /* <DEDUP_REMOVED lines=9> */
.L_x_164:
        /* <DEDUP_REMOVED lines=9> */
.L_x_165:
        /* <DEDUP_REMOVED lines=9> */
.L_x_166:
        /* <DEDUP_REMOVED lines=9> */
.L_x_167:
        /* <DEDUP_REMOVED lines=9> */
.L_x_168:
        /* <DEDUP_REMOVED lines=9> */
.L_x_169:
        /* <DEDUP_REMOVED lines=9> */
.L_x_170:
[----:B------:R-:W1:Y:S01]  /*7280*/  SYNCS.PHASECHK.TRANS64.TRYWAIT P0, [R7+URZ], R4 ;  /* 0x00000004070075a7 */ /* 0x000e62000800017f */
[----:B------:R-:W-:-:S05]  /*7290*/  VIADD R0, R0, 0x1 ;  /* 0x0000000100007836 */ /* 0x000fca0000000000 */
[----:B------:R-:W-:-:S04]  /*72a0*/  ISETP.NE.AND P1, PT, R0, 0x19, PT ;  /* 0x000000190000780c */ /* 0x000fc80003f25270 */
[----:B------:R-:W-:Y:S02]  /*72b0*/  SEL R2, RZ, 0x1, P1 ;  /* 0x00000001ff027807 */ /* 0x000fe40000800000 */
[----:B------:R-:W-:Y:S02]  /*72c0*/  SEL R0, R0, RZ, P1 ;  /* 0x000000ff00007207 */ /* 0x000fe40000800000 */
[----:B------:R-:W-:Y:S01]  /*72d0*/  LOP3.LUT R2, R9, R2, RZ, 0x3c, !PT ;  /* 0x0000000209027212 */ /* 0x000fe200078e3cff */
[----:B-1----:R-:W-:Y:S06]  /*72e0*/  @!P0 BRA `(.L_x_139) ;  /* 0x0000000800588947 */ /* 0x002fec0003800000 */
.L_x_171:
[----:B------:R-:W-:Y:S01]  /*72f0*/  IMAD R3, R0, 0x8, R3 ;  /* 0x0000000800037824 */ /* 0x000fe200078e0203 */
[----:B------:R-:W-:-:S07]  /*7300*/  SHF.L.U32 R0, R2, 0x1f, RZ ;  /* 0x0000001f02007819 */ /* 0x000fce00000006ff */
.L_x_140:
[----:B--2---:R2:W3:Y:S02]  /*7310*/  SYNCS.PHASECHK.TRANS64.TRYWAIT P0, [R3+URZ], R0 ;  /* 0x00000000030075a7 */ /* 0x0044e4000800017f */
[----:B---3--:R-:W-:Y:S05]  /*7320*/  @!P0 NANOSLEEP.SYNCS 0x989680 ;  /* 0x009896800000895d */ /* 0x008fea0003900000 */
[----:B------:R-:W3:Y:S02]  /*7330*/  @!P0 SYNCS.PHASECHK.TRANS64 P0, [R3+URZ], R0 ;  /* 0x00000000030085a7 */ /* 0x000ee4000800007f */
[----:B---3--:R-:W-:Y:S05]  /*7340*/  @!P0 BRA `(.L_x_140) ;  /* 0xfffffffc00f08947 */ /* 0x008fea000383ffff */
.L_x_114:
[----:B------:R-:W-:Y:S05]  /*7350*/  BSYNC B0 ;  /* 0x0000000000007941 */ /* 0x000fea0003800000 */
.L_x_113:
[----:B------:R-:W-:Y:S05]  /*7360*/  EXIT ;  /* 0x000000000000794d */ /* 0x000fea0003800000 */
.L_x_22:
[----:B-1----:R-:W-:-:S04]  /*7370*/  IMAD.U32 R84, RZ, RZ, UR8 ;  /* 0x00000008ff547e24 */ /* 0x002fc8000f8e00ff */
[----:B------:R1:W4:Y:S03]  /*7380*/  SYNCS.PHASECHK.TRANS64.TRYWAIT P0, [R84+URZ], R75 ;  /* 0x0000004b540075a7 */ /* 0x000326000800017f */
[----:B----4-:R-:W-:Y:S05]  /*7390*/  @!P0 NANOSLEEP.SYNCS 0x989680 ;  /* 0x009896800000895d */ /* 0x010fea0003900000 */
[----:B------:R-:W4:Y:S02]  /*73a0*/  @!P0 SYNCS.PHASECHK.TRANS64 P0, [R84+URZ], R75 ;  /* 0x0000004b540085a7 */ /* 0x000f24000800007f */
[----:B----4-:R-:W-:Y:S05]  /*73b0*/  @!P0 BRA `(.L_x_22) ;  /* 0xfffffffc00ec8947 */ /* 0x010fea000383ffff */
[----:B------:R-:W-:Y:S05]  /*73c0*/  BRA `(.L_x_21) ;  /* 0xffffffa8004c7947 */ /* 0x000fea000383ffff */
.L_x_101:
[----:B------:R-:W-:Y:S01]  /*73d0*/  BSSY B1, `(.L_x_141) ;  /* 0x0000006000017945 */ /* 0x000fe20003800000 */
[----:B------:R-:W-:-:S07]  /*73e0*/  IMAD.MOV.U32 R2, RZ, RZ, -0x1 ;  /* 0xffffffffff027424 */ /* 0x000fce00078e00ff */
[----:B------:R-:W-:Y:S05]  /*73f0*/  WARPSYNC.COLLECTIVE R2, `(.L_x_142) ;  /* 0x00000000020c7348 */ /* 0x000fea0003c00000 */
[----:B------:R-:W-:Y:S02]  /*7400*/  ELECT P0, UR62, PT ;  /* 0x00000000003e782f */ /* 0x000fe40003800000 */
[----:B------:R-:W-:Y:S01]  /*7410*/  MOV R2, UR62 ;  /* 0x0000003e00027c02 */ /* 0x000fe20008000f00 */
[----:B------:R-:W-:Y:S10]  /*7420*/  ENDCOLLECTIVE ;  /* 0x000000000000791b */ /* 0x000ff40003800000 */
.L_x_142:
[----:B------:R-:W-:Y:S05]  /*7430*/  BSYNC B1 ;  /* 0x0000000000017941 */ /* 0x000fea0003800000 */
.L_x_141:
[----:B------:R-:W-:Y:S05]  /*7440*/  BRA `(.L_x_143) ;  /* 0xffffffe400387947 */ /* 0x000fea000383ffff */
.L_x_104:
[----:B0-----:R0:W1:Y:S02]  /*7450*/  SYNCS.PHASECHK.TRANS64.TRYWAIT P0, [R18+URZ+0xc8], R7 ;  /* 0x0000c807120075a7 */ /* 0x001064000800017f */
[----:B-1----:R-:W-:Y:S05]  /*7460*/  @!P0 NANOSLEEP.SYNCS 0x989680 ;  /* 0x009896800000895d */ /* 0x002fea0003900000 */
[----:B------:R-:W1:Y:S02]  /*7470*/  @!P0 SYNCS.PHASECHK.TRANS64 P0, [R18+URZ+0xc8], R7 ;  /* 0x0000c807120085a7 */ /* 0x000e64000800007f */
[----:B-1----:R-:W-:Y:S05]  /*7480*/  @!P0 BRA `(.L_x_104) ;  /* 0xfffffffc00f08947 */ /* 0x002fea000383ffff */
[----:B------:R-:W-:Y:S05]  /*7490*/  BRA `(.L_x_144) ;  /* 0xffffffe400747947 */ /* 0x000fea000383ffff */
.L_x_112:
[----:B------:R-:W-:Y:S01]  /*74a0*/  BSSY B0, `(.L_x_145) ;  /* 0x0000006000007945 */ /* 0x000fe20003800000 */
[----:B------:R-:W-:-:S07]  /*74b0*/  IMAD.MOV.U32 R2, RZ, RZ, -0x1 ;  /* 0xffffffffff027424 */ /* 0x000fce00078e00ff */
[----:B------:R-:W-:Y:S05]  /*74c0*/  WARPSYNC.COLLECTIVE R2, `(.L_x_146) ;  /* 0x00000000020c7348 */ /* 0x000fea0003c00000 */
[----:B------:R-:W-:Y:S02]  /*74d0*/  ELECT P0, UR62, PT ;  /* 0x00000000003e782f */ /* 0x000fe40003800000 */
[----:B------:R-:W-:Y:S01]  /*74e0*/  MOV R2, UR62 ;  /* 0x0000003e00027c02 */ /* 0x000fe20008000f00 */
[----:B------:R-:W-:Y:S10]  /*74f0*/  ENDCOLLECTIVE ;  /* 0x000000000000791b */ /* 0x000ff40003800000 */
.L_x_146:
[----:B------:R-:W-:Y:S05]  /*7500*/  BSYNC B0 ;  /* 0x0000000000007941 */ /* 0x000fea0003800000 */
.L_x_145:
[----:B------:R-:W-:Y:S05]  /*7510*/  BRA `(.L_x_147) ;  /* 0xffffffec00ec7947 */ /* 0x000fea000383ffff */
.L_x_116:
[----:B0-----:R0:W1:Y:S02]  /*7520*/  SYNCS.PHASECHK.TRANS64.TRYWAIT P0, [R5+URZ], R2 ;  /* 0x00000002050075a7 */ /* 0x001064000800017f */
[----:B-1----:R-:W-:Y:S05]  /*7530*/  @!P0 NANOSLEEP.SYNCS 0x989680 ;  /* 0x009896800000895d */ /* 0x002fea0003900000 */
[----:B------:R-:W1:Y:S02]  /*7540*/  @!P0 SYNCS.PHASECHK.TRANS64 P0, [R5+URZ], R2 ;  /* 0x00000002050085a7 */ /* 0x000e64000800007f */
[----:B-1----:R-:W-:Y:S05]  /*7550*/  @!P0 BRA `(.L_x_116) ;  /* 0xfffffffc00f08947 */ /* 0x002fea000383ffff */
[----:B------:R-:W-:Y:S05]  /*7560*/  BRA `(.L_x_148) ;  /* 0xfffffff0002c7947 */ /* 0x000fea000383ffff */
.L_x_117:
[----:B0-----:R0:W1:Y:S02]  /*7570*/  SYNCS.PHASECHK.TRANS64.TRYWAIT P0, [R7+URZ], R4 ;  /* 0x00000004070075a7 */ /* 0x001064000800017f */
[----:B-1----:R-:W-:Y:S05]  /*7580*/  @!P0 NANOSLEEP.SYNCS 0x989680 ;  /* 0x009896800000895d */ /* 0x002fea0003900000 */
[----:B------:R-:W1:Y:S02]  /*7590*/  @!P0 SYNCS.PHASECHK.TRANS64 P0, [R7+URZ], R4 ;  /* 0x00000004070085a7 */ /* 0x000e64000800007f */
[----:B-1----:R-:W-:Y:S05]  /*75a0*/  @!P0 BRA `(.L_x_117) ;  /* 0xfffffffc00f08947 */ /* 0x002fea000383ffff */
[----:B------:R-:W-:Y:S05]  /*75b0*/  BRA `(.L_x_149) ;  /* 0xfffffff0003c7947 */ /* 0x000fea000383ffff */
.L_x_118:
[----:B0-----:R0:W1:Y:S02]  /*75c0*/  SYNCS.PHASECHK.TRANS64.TRYWAIT P0, [R6+URZ], R5 ;  /* 0x00000005060075a7 */ /* 0x001064000800017f */
[----:B-1----:R-:W-:Y:S05]  /*75d0*/  @!P0 NANOSLEEP.SYNCS 0x989680 ;  /* 0x009896800000895d */ /* 0x002fea0003900000 */
[----:B------:R-:W1:Y:S02]  /*75e0*/  @!P0 SYNCS.PHASECHK.TRANS64 P0, [R6+URZ], R5 ;  /* 0x00000005060085a7 */ /* 0x000e64000800007f */
[----:B-1----:R-:W-:Y:S05]  /*75f0*/  @!P0 BRA `(.L_x_118) ;  /* 0xfffffffc00f08947 */ /* 0x002fea000383ffff */
[----:B------:R-:W-:Y:S05]  /*7600*/  BRA `(.L_x_150) ;  /* 0xfffffff0004c7947 */ /* 0x000fea000383ffff */
.L_x_119:
[----:B0-----:R0:W1:Y:S02]  /*7610*/  SYNCS.PHASECHK.TRANS64.TRYWAIT P0, [R7+URZ], R4 ;  /* 0x00000004070075a7 */ /* 0x001064000800017f */
[----:B-1----:R-:W-:Y:S05]  /*7620*/  @!P0 NANOSLEEP.SYNCS 0x989680 ;  /* 0x009896800000895d */ /* 0x002fea0003900000 */
[----:B------:R-:W1:Y:S02]  /*7630*/  @!P0 SYNCS.PHASECHK.TRANS64 P0, [R7+URZ], R4 ;  /* 0x00000004070085a7 */ /* 0x000e64000800007f */
[----:B-1----:R-:W-:Y:S05]  /*7640*/  @!P0 BRA `(.L_x_119) ;  /* 0xfffffffc00f08947 */ /* 0x002fea000383ffff */
[----:B------:R-:W-:Y:S05]  /*7650*/  BRA `(.L_x_151) ;  /* 0xfffffff0005c7947 */ /* 0x000fea000383ffff */
.L_x_120:
[----:B0-----:R0:W1:Y:S02]  /*7660*/  SYNCS.PHASECHK.TRANS64.TRYWAIT P0, [R6+URZ], R5 ;  /* 0x00000005060075a7 */ /* 0x001064000800017f */
[----:B-1----:R-:W-:Y:S05]  /*7670*/  @!P0 NANOSLEEP.SYNCS 0x989680 ;  /* 0x009896800000895d */ /* 0x002fea0003900000 */
[----:B------:R-:W1:Y:S02]  /*7680*/  @!P0 SYNCS.PHASECHK.TRANS64 P0, [R6+URZ], R5 ;  /* 0x00000005060085a7 */ /* 0x000e64000800007f */
[----:B-1----:R-:W-:Y:S05]  /*7690*/  @!P0 BRA `(.L_x_120) ;  /* 0xfffffffc00f08947 */ /* 0x002fea000383ffff */
[----:B------:R-:W-:Y:S05]  /*76a0*/  BRA `(.L_x_152) ;  /* 0xfffffff0006c7947 */ /* 0x000fea000383ffff */
.L_x_121:
[----:B0-----:R0:W1:Y:S02]  /*76b0*/  SYNCS.PHASECHK.TRANS64.TRYWAIT P0, [R7+URZ], R4 ;  /* 0x00000004070075a7 */ /* 0x001064000800017f */
[----:B-1----:R-:W-:Y:S05]  /*76c0*/  @!P0 NANOSLEEP.SYNCS 0x989680 ;  /* 0x009896800000895d */ /* 0x002fea0003900000 */
[----:B------:R-:W1:Y:S02]  /*76d0*/  @!P0 SYNCS.PHASECHK.TRANS64 P0, [R7+URZ], R4 ;  /* 0x00000004070085a7 */ /* 0x000e64000800007f */
[----:B-1----:R-:W-:Y:S05]  /*76e0*/  @!P0 BRA `(.L_x_121) ;  /* 0xfffffffc00f08947 */ /* 0x002fea000383ffff */
[----:B------:R-:W-:Y:S05]  /*76f0*/  BRA `(.L_x_153) ;  /* 0xfffffff0007c7947 */ /* 0x000fea000383ffff */
.L_x_122:
[----:B0-----:R0:W1:Y:S02]  /*7700*/  SYNCS.PHASECHK.TRANS64.TRYWAIT P0, [R6+URZ], R5 ;  /* 0x00000005060075a7 */ /* 0x001064000800017f */
[----:B-1----:R-:W-:Y:S05]  /*7710*/  @!P0 NANOSLEEP.SYNCS 0x989680 ;  /* 0x009896800000895d */ /* 0x002fea0003900000 */
[----:B------:R-:W1:Y:S02]  /*7720*/  @!P0 SYNCS.PHASECHK.TRANS64 P0, [R6+URZ], R5 ;  /* 0x00000005060085a7 */ /* 0x000e64000800007f */
[----:B-1----:R-:W-:Y:S05]  /*7730*/  @!P0 BRA `(.L_x_122) ;  /* 0xfffffffc00f08947 */ /* 0x002fea000383ffff */
[----:B------:R-:W-:Y:S05]  /*7740*/  BRA `(.L_x_154) ;  /* 0xfffffff0008c7947 */ /* 0x000fea000383ffff */
.L_x_123:
[----:B0-----:R0:W1:Y:S02]  /*7750*/  SYNCS.PHASECHK.TRANS64.TRYWAIT P0, [R7+URZ], R4 ;  /* 0x00000004070075a7 */ /* 0x001064000800017f */
[----:B-1----:R-:W-:Y:S05]  /*7760*/  @!P0 NANOSLEEP.SYNCS 0x989680 ;  /* 0x009896800000895d */ /* 0x002fea0003900000 */
[----:B------:R-:W1:Y:S02]  /*7770*/  @!P0 SYNCS.PHASECHK.TRANS64 P0, [R7+URZ], R4 ;  /* 0x00000004070085a7 */ /* 0x000e64000800007f */
[----:B-1----:R-:W-:Y:S05]  /*7780*/  @!P0 BRA `(.L_x_123) ;  /* 0xfffffffc00f08947 */ /* 0x002fea000383ffff */
[----:B------:R-:W-:Y:S05]  /*7790*/  BRA `(.L_x_155) ;  /* 0xfffffff0009c7947 */ /* 0x000fea000383ffff */
.L_x_124:
[----:B0-----:R0:W1:Y:S02]  /*77a0*/  SYNCS.PHASECHK.TRANS64.TRYWAIT P0, [R6+URZ], R5 ;  /* 0x00000005060075a7 */ /* 0x001064000800017f */
[----:B-1----:R-:W-:Y:S05]  /*77b0*/  @!P0 NANOSLEEP.SYNCS 0x989680 ;  /* 0x009896800000895d */ /* 0x002fea0003900000 */
[----:B------:R-:W1:Y:S02]  /*77c0*/  @!P0 SYNCS.PHASECHK.TRANS64 P0, [R6+URZ], R5 ;  /* 0x00000005060085a7 */ /* 0x000e64000800007f */
[----:B-1----:R-:W-:Y:S05]  /*77d0*/  @!P0 BRA `(.L_x_124) ;  /* 0xfffffffc00f08947 */ /* 0x002fea000383ffff */
[----:B------:R-:W-:Y:S05]  /*77e0*/  BRA `(.L_x_156) ;  /* 0xfffffff000ac7947 */ /* 0x000fea000383ffff */
.L_x_125:
[----:B0-----:R0:W1:Y:S02]  /*77f0*/  SYNCS.PHASECHK.TRANS64.TRYWAIT P0, [R7+URZ], R4 ;  /* 0x00000004070075a7 */ /* 0x001064000800017f */
[----:B-1----:R-:W-:Y:S05]  /*7800*/  @!P0 NANOSLEEP.SYNCS 0x989680 ;  /* 0x009896800000895d */ /* 0x002fea0003900000 */
[----:B------:R-:W1:Y:S02]  /*7810*/  @!P0 SYNCS.PHASECHK.TRANS64 P0, [R7+URZ], R4 ;  /* 0x00000004070085a7 */ /* 0x000e64000800007f */
[----:B-1----:R-:W-:Y:S05]  /*7820*/  @!P0 BRA `(.L_x_125) ;  /* 0xfffffffc00f08947 */ /* 0x002fea000383ffff */
[----:B------:R-:W-:Y:S05]  /*7830*/  BRA `(.L_x_157) ;  /* 0xfffffff000bc7947 */ /* 0x000fea000383ffff */
.L_x_126:
[----:B0-----:R0:W1:Y:S02]  /*7840*/  SYNCS.PHASECHK.TRANS64.TRYWAIT P0, [R6+URZ], R5 ;  /* 0x00000005060075a7 */ /* 0x001064000800017f */
[----:B-1----:R-:W-:Y:S05]  /*7850*/  @!P0 NANOSLEEP.SYNCS 0x989680 ;  /* 0x009896800000895d */ /* 0x002fea0003900000 */
[----:B------:R-:W1:Y:S02]  /*7860*/  @!P0 SYNCS.PHASECHK.TRANS64 P0, [R6+URZ], R5 ;  /* 0x00000005060085a7 */ /* 0x000e64000800007f */
[----:B-1----:R-:W-:Y:S05]  /*7870*/  @!P0 BRA `(.L_x_126) ;  /* 0xfffffffc00f08947 */ /* 0x002fea000383ffff */
[----:B------:R-:W-:Y:S05]  /*7880*/  BRA `(.L_x_158) ;  /* 0xfffffff000cc7947 */ /* 0x000fea000383ffff */
.L_x_127:
[----:B0-----:R0:W1:Y:S02]  /*7890*/  SYNCS.PHASECHK.TRANS64.TRYWAIT P0, [R7+URZ], R4 ;  /* 0x00000004070075a7 */ /* 0x001064000800017f */
[----:B-1----:R-:W-:Y:S05]  /*78a0*/  @!P0 NANOSLEEP.SYNCS 0x989680 ;  /* 0x009896800000895d */ /* 0x002fea0003900000 */
[----:B------:R-:W1:Y:S02]  /*78b0*/  @!P0 SYNCS.PHASECHK.TRANS64 P0, [R7+URZ], R4 ;  /* 0x00000004070085a7 */ /* 0x000e64000800007f */
[----:B-1----:R-:W-:Y:S05]  /*78c0*/  @!P0 BRA `(.L_x_127) ;  /* 0xfffffffc00f08947 */ /* 0x002fea000383ffff */
[----:B------:R-:W-:Y:S05]  /*78d0*/  BRA `(.L_x_159) ;  /* 0xfffffff000dc7947 */ /* 0x000fea000383ffff */
.L_x_128:
[----:B0-----:R0:W1:Y:S02]  /*78e0*/  SYNCS.PHASECHK.TRANS64.TRYWAIT P0, [R6+URZ], R5 ;  /* 0x00000005060075a7 */ /* 0x001064000800017f */
[----:B-1----:R-:W-:Y:S05]  /*78f0*/  @!P0 NANOSLEEP.SYNCS 0x989680 ;  /* 0x009896800000895d */ /* 0x002fea0003900000 */
[----:B------:R-:W1:Y:S02]  /*7900*/  @!P0 SYNCS.PHASECHK.TRANS64 P0, [R6+URZ], R5 ;  /* 0x00000005060085a7 */ /* 0x000e64000800007f */
[----:B-1----:R-:W-:Y:S05]  /*7910*/  @!P0 BRA `(.L_x_128) ;  /* 0xfffffffc00f08947 */ /* 0x002fea000383ffff */
[----:B------:R-:W-:Y:S05]  /*7920*/  BRA `(.L_x_160) ;  /* 0xfffffff000ec7947 */ /* 0x000fea000383ffff */
.L_x_129:
[----:B0-----:R0:W1:Y:S02]  /*7930*/  SYNCS.PHASECHK.TRANS64.TRYWAIT P0, [R7+URZ], R4 ;  /* 0x00000004070075a7 */ /* 0x001064000800017f */
[----:B-1----:R-:W-:Y:S05]  /*7940*/  @!P0 NANOSLEEP.SYNCS 0x989680 ;  /* 0x009896800000895d */ /* 0x002fea0003900000 */
[----:B------:R-:W1:Y:S02]  /*7950*/  @!P0 SYNCS.PHASECHK.TRANS64 P0, [R7+URZ], R4 ;  /* 0x00000004070085a7 */ /* 0x000e64000800007f */
[----:B-1----:R-:W-:Y:S05]  /*7960*/  @!P0 BRA `(.L_x_129) ;  /* 0xfffffffc00f08947 */ /* 0x002fea000383ffff */
[----:B------:R-:W-:Y:S05]  /*7970*/  BRA `(.L_x_161) ;  /* 0xfffffff000fc7947 */ /* 0x000fea000383ffff */
.L_x_130:
[----:B0-----:R0:W1:Y:S02]  /*7980*/  SYNCS.PHASECHK.TRANS64.TRYWAIT P0, [R6+URZ], R5 ;  /* 0x00000005060075a7 */ /* 0x001064000800017f */
[----:B-1----:R-:W-:Y:S05]  /*7990*/  @!P0 NANOSLEEP.SYNCS 0x989680 ;  /* 0x009896800000895d */ /* 0x002fea0003900000 */
[----:B------:R-:W1:Y:S02]  /*79a0*/  @!P0 SYNCS.PHASECHK.TRANS64 P0, [R6+URZ], R5 ;  /* 0x00000005060085a7 */ /* 0x000e64000800007f */
[----:B-1----:R-:W-:Y:S05]  /*79b0*/  @!P0 BRA `(.L_x_130) ;  /* 0xfffffffc00f08947 */ /* 0x002fea000383ffff */
[----:B------:R-:W-:Y:S05]  /*79c0*/  BRA `(.L_x_162) ;  /* 0xfffffff4000c7947 */ /* 0x000fea000383ffff */
.L_x_131:
[----:B0-----:R0:W1:Y:S02]  /*79d0*/  SYNCS.PHASECHK.TRANS64.TRYWAIT P0, [R7+URZ], R4 ;  /* 0x00000004070075a7 */ /* 0x001064000800017f */
[----:B-1----:R-:W-:Y:S05]  /*79e0*/  @!P0 NANOSLEEP.SYNCS 0x989680 ;  /* 0x009896800000895d */ /* 0x002fea0003900000 */
[----:B------:R-:W1:Y:S02]  /*79f0*/  @!P0 SYNCS.PHASECHK.TRANS64 P0, [R7+URZ], R4 ;  /* 0x00000004070085a7 */ /* 0x000e64000800007f */
[----:B-1----:R-:W-:Y:S05]  /*7a00*/  @!P0 BRA `(.L_x_131) ;  /* 0xfffffffc00f08947 */ /* 0x002fea000383ffff */
[----:B------:R-:W-:Y:S05]  /*7a10*/  BRA `(.L_x_163) ;  /* 0xfffffff4001c7947 */ /* 0x000fea000383ffff */
.L_x_132:
[----:B0-----:R0:W1:Y:S02]  /*7a20*/  SYNCS.PHASECHK.TRANS64.TRYWAIT P0, [R6+URZ], R5 ;  /* 0x00000005060075a7 */ /* 0x001064000800017f */
[----:B-1----:R-:W-:Y:S05]  /*7a30*/  @!P0 NANOSLEEP.SYNCS 0x989680 ;  /* 0x009896800000895d */ /* 0x002fea0003900000 */
[----:B------:R-:W1:Y:S02]  /*7a40*/  @!P0 SYNCS.PHASECHK.TRANS64 P0, [R6+URZ], R5 ;  /* 0x00000005060085a7 */ /* 0x000e64000800007f */
[----:B-1----:R-:W-:Y:S05]  /*7a50*/  @!P0 BRA `(.L_x_132) ;  /* 0xfffffffc00f08947 */ /* 0x002fea000383ffff */
[----:B------:R-:W-:Y:S05]  /*7a60*/  BRA `(.L_x_164) ;  /* 0xfffffff4002c7947 */ /* 0x000fea000383ffff */
.L_x_133:
[----:B0-----:R0:W1:Y:S02]  /*7a70*/  SYNCS.PHASECHK.TRANS64.TRYWAIT P0, [R7+URZ], R4 ;  /* 0x00000004070075a7 */ /* 0x001064000800017f */
[----:B-1----:R-:W-:Y:S05]  /*7a80*/  @!P0 NANOSLEEP.SYNCS 0x989680 ;  /* 0x009896800000895d */ /* 0x002fea0003900000 */
[----:B------:R-:W1:Y:S02]  /*7a90*/  @!P0 SYNCS.PHASECHK.TRANS64 P0, [R7+URZ], R4 ;  /* 0x00000004070085a7 */ /* 0x000e64000800007f */
[----:B-1----:R-:W-:Y:S05]  /*7aa0*/  @!P0 BRA `(.L_x_133) ;  /* 0xfffffffc00f08947 */ /* 0x002fea000383ffff */
[----:B------:R-:W-:Y:S05]  /*7ab0*/  BRA `(.L_x_165) ;  /* 0xfffffff4003c7947 */ /* 0x000fea000383ffff */
.L_x_134:
[----:B0-----:R0:W1:Y:S02]  /*7ac0*/  SYNCS.PHASECHK.TRANS64.TRYWAIT P0, [R6+URZ], R5 ;  /* 0x00000005060075a7 */ /* 0x001064000800017f */
[----:B-1----:R-:W-:Y:S05]  /*7ad0*/  @!P0 NANOSLEEP.SYNCS 0x989680 ;  /* 0x009896800000895d */ /* 0x002fea0003900000 */
[----:B------:R-:W1:Y:S02]  /*7ae0*/  @!P0 SYNCS.PHASECHK.TRANS64 P0, [R6+URZ], R5 ;  /* 0x00000005060085a7 */ /* 0x000e64000800007f */
[----:B-1----:R-:W-:Y:S05]  /*7af0*/  @!P0 BRA `(.L_x_134) ;  /* 0xfffffffc00f08947 */ /* 0x002fea000383ffff */
[----:B------:R-:W-:Y:S05]  /*7b00*/  BRA `(.L_x_166) ;  /* 0xfffffff4004c7947 */ /* 0x000fea000383ffff */
.L_x_135:
[----:B0-----:R0:W1:Y:S02]  /*7b10*/  SYNCS.PHASECHK.TRANS64.TRYWAIT P0, [R7+URZ], R4 ;  /* 0x00000004070075a7 */ /* 0x001064000800017f */
[----:B-1----:R-:W-:Y:S05]  /*7b20*/  @!P0 NANOSLEEP.SYNCS 0x989680 ;  /* 0x009896800000895d */ /* 0x002fea0003900000 */
[----:B------:R-:W1:Y:S02]  /*7b30*/  @!P0 SYNCS.PHASECHK.TRANS64 P0, [R7+URZ], R4 ;  /* 0x00000004070085a7 */ /* 0x000e64000800007f */
[----:B-1----:R-:W-:Y:S05]  /*7b40*/  @!P0 BRA `(.L_x_135) ;  /* 0xfffffffc00f08947 */ /* 0x002fea000383ffff */
[----:B------:R-:W-:Y:S05]  /*7b50*/  BRA `(.L_x_167) ;  /* 0xfffffff4005c7947 */ /* 0x000fea000383ffff */
.L_x_136:
[----:B0-----:R0:W1:Y:S02]  /*7b60*/  SYNCS.PHASECHK.TRANS64.TRYWAIT P0, [R6+URZ], R5 ;  /* 0x00000005060075a7 */ /* 0x001064000800017f */
[----:B-1----:R-:W-:Y:S05]  /*7b70*/  @!P0 NANOSLEEP.SYNCS 0x989680 ;  /* 0x009896800000895d */ /* 0x002fea0003900000 */
[----:B------:R-:W1:Y:S02]  /*7b80*/  @!P0 SYNCS.PHASECHK.TRANS64 P0, [R6+URZ], R5 ;  /* 0x00000005060085a7 */ /* 0x000e64000800007f */
[----:B-1----:R-:W-:Y:S05]  /*7b90*/  @!P0 BRA `(.L_x_136) ;  /* 0xfffffffc00f08947 */ /* 0x002fea000383ffff */
[----:B------:R-:W-:Y:S05]  /*7ba0*/  BRA `(.L_x_168) ;  /* 0xfffffff4006c7947 */ /* 0x000fea000383ffff */
.L_x_137:
[----:B0-----:R0:W1:Y:S02]  /*7bb0*/  SYNCS.PHASECHK.TRANS64.TRYWAIT P0, [R7+URZ], R4 ;  /* 0x00000004070075a7 */ /* 0x001064000800017f */
[----:B-1----:R-:W-:Y:S05]  /*7bc0*/  @!P0 NANOSLEEP.SYNCS 0x989680 ;  /* 0x009896800000895d */ /* 0x002fea0003900000 */
[----:B------:R-:W1:Y:S02]  /*7bd0*/  @!P0 SYNCS.PHASECHK.TRANS64 P0, [R7+URZ], R4 ;  /* 0x00000004070085a7 */ /* 0x000e64000800007f */
[----:B-1----:R-:W-:Y:S05]  /*7be0*/  @!P0 BRA `(.L_x_137) ;  /* 0xfffffffc00f08947 */ /* 0x002fea000383ffff */
[----:B------:R-:W-:Y:S05]  /*7bf0*/  BRA `(.L_x_169) ;  /* 0xfffffff4007c7947 */ /* 0x000fea000383ffff */
.L_x_138:
[----:B0-----:R0:W1:Y:S02]  /*7c00*/  SYNCS.PHASECHK.TRANS64.TRYWAIT P0, [R6+URZ], R5 ;  /* 0x00000005060075a7 */ /* 0x001064000800017f */
[----:B-1----:R-:W-:Y:S05]  /*7c10*/  @!P0 NANOSLEEP.SYNCS 0x989680 ;  /* 0x009896800000895d */ /* 0x002fea0003900000 */
[----:B------:R-:W1:Y:S02]  /*7c20*/  @!P0 SYNCS.PHASECHK.TRANS64 P0, [R6+URZ], R5 ;  /* 0x00000005060085a7 */ /* 0x000e64000800007f */
[----:B-1----:R-:W-:Y:S05]  /*7c30*/  @!P0 BRA `(.L_x_138) ;  /* 0xfffffffc00f08947 */ /* 0x002fea000383ffff */
[----:B------:R-:W-:Y:S05]  /*7c40*/  BRA `(.L_x_170) ;  /* 0xfffffff4008c7947 */ /* 0x000fea000383ffff */
.L_x_139:
[----:B-1----:R1:W2:Y:S02]  /*7c50*/  SYNCS.PHASECHK.TRANS64.TRYWAIT P0, [R7+URZ], R4 ;  /* 0x00000004070075a7 */ /* 0x0022a4000800017f */
[----:B--2---:R-:W-:Y:S05]  /*7c60*/  @!P0 NANOSLEEP.SYNCS 0x989680 ;  /* 0x009896800000895d */ /* 0x004fea0003900000 */
[----:B------:R-:W2:Y:S02]  /*7c70*/  @!P0 SYNCS.PHASECHK.TRANS64 P0, [R7+URZ], R4 ;  /* 0x00000004070085a7 */ /* 0x000ea4000800007f */
[----:B--2---:R-:W-:Y:S05]  /*7c80*/  @!P0 BRA `(.L_x_139) ;  /* 0xfffffffc00f08947 */ /* 0x004fea000383ffff */
[----:B------:R-:W-:Y:S05]  /*7c90*/  BRA `(.L_x_171) ;  /* 0xfffffff400947947 */ /* 0x000fea000383ffff */
.L_x_172:
[----:B------:R-:W-:-:S00]  /*7ca0*/  BRA `(.L_x_172) ;  /* 0xfffffffc00fc7947 */ /* 0x000fc0000383ffff */
[----:B------:R-:W-:-:S00]  /*7cb0*/  NOP ;  /* 0x0000000000007918 */ /* 0x000fc00000000000 */
        /* <DEDUP_REMOVED lines=12> */
.L_x_173:


//--------------------- .nv.shared._ZN7cutlass13device_kernelINS_4gemm6kernel13GemmUniversalIN4cute5tupleIJiiiiEEENS1_10collective13CollectiveMmaINS1_43MainloopSm90TmaGmmaWarpSpecializedSparseFP8ILi25ENS5_IJNS4_1CILi2EEENSA_ILi1EEESC_EEENS1_35KernelTmaWarpSpecializedCooperativeEEENS5_IJNSA_ILi128EEENSA_ILi64EEESH_EEENS_12float_e4m3_tENS5_IJNS4_6LayoutINS5_IJiNS5_IJSB_iEEEiEEENS5_IJlNS5_IJSC_SB_EEElEEEEENSK_INS5_IJNS5_IJSH_iEEESQ_iEEENS5_IJNS5_IJSH_NSA_ILi4096EEEEEENS5_IJSC_lEEElEEEEEEEESJ_NS5_IJlSC_lEEENS4_8TiledMMAINS4_8MMA_AtomIJNS4_4SM904GMMA6SPARSE31GMMA_64x64x64_F32E4M3E4M3_SS_TNILNS12_7ScaleInE1ELS15_1ELNS12_9SparseSelE0EEEEEENSK_ISD_NS5_IJSC_NSA_ILi0EEES19_EEEEENS5_IJNS4_10UnderscoreES1C_S1C_EEEEENS4_13SM90_TMA_LOADENS4_14ComposedLayoutINS4_7SwizzleILi1ELi4ELi3EEENS4_25smem_sparse_ptr_flag_bitsILi2ELi8EEENSK_INS5_IJNS5_IJSC_NSA_ILi8EEEEEENS5_IJSB_NSA_ILi32EEEEEEEEENS5_IJNS5_IJS19_SH_EEESN_EEEEEEEvNS4_8identityENS4_23SM90_TMA_LOAD_MULTICASTENS1G_INS1H_ILi2ELi4ELi3EEENS4_18smem_ptr_flag_bitsILi8EEENSK_INS5_IJS1L_SH_EEENS5_IJSH_SC_EEEEEEEvS1U_EENS_8epilogue10collective6detail29Sm90TmaWarpSpecializedAdapterINS25_15DefaultEpilogueIfNS5_IJSC_llEEES29_NS24_6thread17LinearCombinationIfLi1EffLNS2A_9ScaleType4KindE0ELNS_15FloatRoundStyleE2EfEENS1_15EpilogueDefaultEEEEEvvEEEEvNT_6ParamsE --------------------------
	.section	.nv.shared._ZN7cutlass13device_kernelINS_4gemm6kernel13GemmUniversalIN4cute5tupleIJiiiiEEENS1_10collective13CollectiveMmaINS1_43MainloopSm90TmaGmmaWarpSpecializedSparseFP8ILi25ENS5_IJNS4_1CILi2EEENSA_ILi1EEESC_EEENS1_35KernelTmaWarpSpecializedCooperativeEEENS5_IJNSA_ILi128EEENSA_ILi64EEESH_EEENS_12float_e4m3_tENS5_IJNS4_6LayoutINS5_IJiNS5_IJSB_iEEEiEEENS5_IJlNS5_IJSC_SB_EEElEEEEENSK_INS5_IJNS5_IJSH_iEEESQ_iEEENS5_IJNS5_IJSH_NSA_ILi4096EEEEEENS5_IJSC_lEEElEEEEEEEESJ_NS5_IJlSC_lEEENS4_8TiledMMAINS4_8MMA_AtomIJNS4_4SM904GMMA6SPARSE31GMMA_64x64x64_F32E4M3E4M3_SS_TNILNS12_7ScaleInE1ELS15_1ELNS12_9SparseSelE0EEEEEENSK_ISD_NS5_IJSC_NSA_ILi0EEES19_EEEEENS5_IJNS4_10UnderscoreES1C_S1C_EEEEENS4_13SM90_TMA_LOADENS4_14ComposedLayoutINS4_7SwizzleILi1ELi4ELi3EEENS4_25smem_sparse_ptr_flag_bitsILi2ELi8EEENSK_INS5_IJNS5_IJSC_NSA_ILi8EEEEEENS5_IJSB_NSA_ILi32EEEEEEEEENS5_IJNS5_IJS19_SH_EEESN_EEEEEEEvNS4_8identityENS4_23SM90_TMA_LOAD_MULTICASTENS1G_INS1H_ILi2ELi4ELi3EEENS4_18smem_ptr_flag_bitsILi8EEENSK_INS5_IJS1L_SH_EEENS5_IJSH_SC_EEEEEEEvS1U_EENS_8epilogue10collective6detail29Sm90TmaWarpSpecializedAdapterINS25_15DefaultEpilogueIfNS5_IJSC_llEEES29_NS24_6thread17LinearCombinationIfLi1EffLNS2A_9ScaleType4KindE0ELNS_15FloatRoundStyleE2EfEENS1_15EpilogueDefaultEEEEEvvEEEEvNT_6ParamsE,"aw",@nobits
	.sectionflags	@""
	.align	16
	.zero		1024


//--------------------- .nv.shared.reserved.0     --------------------------
	.section	.nv.shared.reserved.0,"aw",@nobits
	.weak		__nv_reservedSMEM_offset_0_alias
	.size		__nv_reservedSMEM_offset_0_alias, 0, 0
	.other		__nv_reservedSMEM_offset_0_alias,@"STO_CUDA_RESERVED_SHARED STV_DEFAULT"
__nv_reservedSMEM_offset_0_alias:
	.zero		0


//--------------------- .nv.global                --------------------------
	.section	.nv.global,"aw",@nobits
.nv.global:
	.type		_ZN39_INTERNAL_20e6b249_4_k_cu_dd00f06b_27924cute1_E,@object
	.size		_ZN39_INTERNAL_20e6b249_4_k_cu_dd00f06b_27924cute1_E,(_ZN39_INTERNAL_20e6b249_4_k_cu_dd00f06b_27924cuda3std3__45__cpo6cbeginE - _ZN39_INTERNAL_20e6b249_4_k_cu_dd00f06b_27924cute1_E)
_ZN39_INTERNAL_20e6b249_4_k_cu_dd00f06b_27924cute1_E:
	.zero		1
	.type		_ZN39_INTERNAL_20e6b249_4_k_cu_dd00f06b_27924cuda3std3__45__cpo6cbeginE,@object
	.size		_ZN39_INTERNAL_20e6b249_4_k_cu_dd00f06b_27924cuda3std3__45__cpo6cbeginE,(_ZN39_INTERNAL_20e6b249_4_k_cu_dd00f06b_27924cuda3std3__48in_placeE - _ZN39_INTERNAL_20e6b249_4_k_cu_dd00f06b_27924cuda3std3__45__cpo6cbeginE)
_ZN39_INTERNAL_20e6b249_4_k_cu_dd00f06b_27924cuda3std3__45__cpo6cbeginE:
	.zero		1
	.type		_ZN39_INTERNAL_20e6b249_4_k_cu_dd00f06b_27924cuda3std3__48in_placeE,@object
	.size		_ZN39_INTERNAL_20e6b249_4_k_cu_dd00f06b_27924cuda3std3__48in_placeE,(_ZN39_INTERNAL_20e6b249_4_k_cu_dd00f06b_27924cuda3std6ranges3__45__cpo9iter_moveE - _ZN39_INTERNAL_20e6b249_4_k_cu_dd00f06b_27924cuda3std3__48in_placeE)
_ZN39_INTERNAL_20e6b249_4_k_cu_dd00f06b_27924cuda3std3__48in_placeE:
	.zero		1
	.type		_ZN39_INTERNAL_20e6b249_4_k_cu_dd00f06b_27924cuda3std6ranges3__45__cpo9iter_moveE,@object
	.size		_ZN39_INTERNAL_20e6b249_4_k_cu_dd00f06b_27924cuda3std6ranges3__45__cpo9iter_moveE,(_ZN39_INTERNAL_20e6b249_4_k_cu_dd00f06b_27924cuda3std3__45__cpo5beginE - _ZN39_INTERNAL_20e6b249_4_k_cu_dd00f06b_27924cuda3std6ranges3__45__cpo9iter_moveE)
_ZN39_INTERNAL_20e6b249_4_k_cu_dd00f06b_27924cuda3std6ranges3__45__cpo9iter_moveE:
	.zero		1
	.type		_ZN39_INTERNAL_20e6b249_4_k_cu_dd00f06b_27924cuda3std3__45__cpo5beginE,@object
	.size		_ZN39_INTERNAL_20e6b249_4_k_cu_dd00f06b_27924cuda3std3__45__cpo5beginE,(_ZN39_INTERNAL_20e6b249_4_k_cu_dd00f06b_27924cuda3std3__441_GLOBAL__N__20e6b249_4_k_cu_dd00f06b_27926ignoreE - _ZN39_INTERNAL_20e6b249_4_k_cu_dd00f06b_27924cuda3std3__45__cpo5beginE)
_ZN39_INTERNAL_20e6b249_4_k_cu_dd00f06b_27924cuda3std3__45__cpo5beginE:
	.zero		1
	.type		_ZN39_INTERNAL_20e6b249_4_k_cu_dd00f06b_27924cuda3std3__441_GLOBAL__N__20e6b249_4_k_cu_dd00f06b_27926ignoreE,@object
	.size		_ZN39_INTERNAL_20e6b249_4_k_cu_dd00f06b_27924cuda3std3__441_GLOBAL__N__20e6b249_4_k_cu_dd00f06b_27926ignoreE,(_ZN39_INTERNAL_20e6b249_4_k_cu_dd00f06b_27924cute7productE - _ZN39_INTERNAL_20e6b249_4_k_cu_dd00f06b_27924cuda3std3__441_GLOBAL__N__20e6b249_4_k_cu_dd00f06b_27926ignoreE)
_ZN39_INTERNAL_20e6b249_4_k_cu_dd00f06b_27924cuda3std3__441_GLOBAL__N__20e6b249_4_k_cu_dd00f06b_27926ignoreE:
	.zero		1
	.type		_ZN39_INTERNAL_20e6b249_4_k_cu_dd00f06b_27924cute7productE,@object
	.size		_ZN39_INTERNAL_20e6b249_4_k_cu_dd00f06b_27924cute7productE,(_ZN39_INTERNAL_20e6b249_4_k_cu_dd00f06b_27924cuda3std3__45__cpo3endE - _ZN39_INTERNAL_20e6b249_4_k_cu_dd00f06b_27924cute7productE)
_ZN39_INTERNAL_20e6b249_4_k_cu_dd00f06b_27924cute7productE:
	.zero		1
	.type		_ZN39_INTERNAL_20e6b249_4_k_cu_dd00f06b_27924cuda3std3__45__cpo3endE,@object
	.size		_ZN39_INTERNAL_20e6b249_4_k_cu_dd00f06b_27924cuda3std3__45__cpo3endE,(_ZN39_INTERNAL_20e6b249_4_k_cu_dd00f06b_27924cuda3std3__419piecewise_constructE - _ZN39_INTERNAL_20e6b249_4_k_cu_dd00f06b_27924cuda3std3__45__cpo3endE)
_ZN39_INTERNAL_20e6b249_4_k_cu_dd00f06b_27924cuda3std3__45__cpo3endE:
	.zero		1
	.type		_ZN39_INTERNAL_20e6b249_4_k_cu_dd00f06b_27924cuda3std3__419piecewise_constructE,@object
	.size		_ZN39_INTERNAL_20e6b249_4_k_cu_dd00f06b_27924cuda3std3__419piecewise_constructE,(_ZN39_INTERNAL_20e6b249_4_k_cu_dd00f06b_27924cuda3std3__45__cpo4cendE - _ZN39_INTERNAL_20e6b249_4_k_cu_dd00f06b_27924cuda3std3__419piecewise_constructE)
_ZN39_INTERNAL_20e6b249_4_k_cu_dd00f06b_27924cuda3std3__419piecewise_constructE:
	.zero		1
	.type		_ZN39_INTERNAL_20e6b249_4_k_cu_dd00f06b_27924cuda3std3__45__cpo4cendE,@object
	.size		_ZN39_INTERNAL_20e6b249_4_k_cu_dd00f06b_27924cuda3std3__45__cpo4cendE,(_ZN39_INTERNAL_20e6b249_4_k_cu_dd00f06b_27924cuda3std6ranges3__45__cpo4swapE - _ZN39_INTERNAL_20e6b249_4_k_cu_dd00f06b_27924cuda3std3__45__cpo4cendE)
_ZN39_INTERNAL_20e6b249_4_k_cu_dd00f06b_27924cuda3std3__45__cpo4cendE:
	.zero		1
	.type		_ZN39_INTERNAL_20e6b249_4_k_cu_dd00f06b_27924cuda3std6ranges3__45__cpo4swapE,@object
	.size		_ZN39_INTERNAL_20e6b249_4_k_cu_dd00f06b_27924cuda3std6ranges3__45__cpo4swapE,(.L_7 - _ZN39_INTERNAL_20e6b249_4_k_cu_dd00f06b_27924cuda3std6ranges3__45__cpo4swapE)
_ZN39_INTERNAL_20e6b249_4_k_cu_dd00f06b_27924cuda3std6ranges3__45__cpo4swapE:
	.zero		1
.L_7:


//--------------------- .nv.constant0._ZN7cutlass13device_kernelINS_4gemm6kernel13GemmUniversalIN4cute5tupleIJiiiiEEENS1_10collective13CollectiveMmaINS1_43MainloopSm90TmaGmmaWarpSpecializedSparseFP8ILi25ENS5_IJNS4_1CILi2EEENSA_ILi1EEESC_EEENS1_35KernelTmaWarpSpecializedCooperativeEEENS5_IJNSA_ILi128EEENSA_ILi64EEESH_EEENS_12float_e4m3_tENS5_IJNS4_6LayoutINS5_IJiNS5_IJSB_iEEEiEEENS5_IJlNS5_IJSC_SB_EEElEEEEENSK_INS5_IJNS5_IJSH_iEEESQ_iEEENS5_IJNS5_IJSH_NSA_ILi4096EEEEEENS5_IJSC_lEEElEEEEEEEESJ_NS5_IJlSC_lEEENS4_8TiledMMAINS4_8MMA_AtomIJNS4_4SM904GMMA6SPARSE31GMMA_64x64x64_F32E4M3E4M3_SS_TNILNS12_7ScaleInE1ELS15_1ELNS12_9SparseSelE0EEEEEENSK_ISD_NS5_IJSC_NSA_ILi0EEES19_EEEEENS5_IJNS4_10UnderscoreES1C_S1C_EEEEENS4_13SM90_TMA_LOADENS4_14ComposedLayoutINS4_7SwizzleILi1ELi4ELi3EEENS4_25smem_sparse_ptr_flag_bitsILi2ELi8EEENSK_INS5_IJNS5_IJSC_NSA_ILi8EEEEEENS5_IJSB_NSA_ILi32EEEEEEEEENS5_IJNS5_IJS19_SH_EEESN_EEEEEEEvNS4_8identityENS4_23SM90_TMA_LOAD_MULTICASTENS1G_INS1H_ILi2ELi4ELi3EEENS4_18smem_ptr_flag_bitsILi8EEENSK_INS5_IJS1L_SH_EEENS5_IJSH_SC_EEEEEEEvS1U_EENS_8epilogue10collective6detail29Sm90TmaWarpSpecializedAdapterINS25_15DefaultEpilogueIfNS5_IJSC_llEEES29_NS24_6thread17LinearCombinationIfLi1EffLNS2A_9ScaleType4KindE0ELNS_15FloatRoundStyleE2EfEENS1_15EpilogueDefaultEEEEEvvEEEEvNT_6ParamsE --------------------------
	.section	.nv.constant0._ZN7cutlass13device_kernelINS_4gemm6kernel13GemmUniversalIN4cute5tupleIJiiiiEEENS1_10collective13CollectiveMmaINS1_43MainloopSm90TmaGmmaWarpSpecializedSparseFP8ILi25ENS5_IJNS4_1CILi2EEENSA_ILi1EEESC_EEENS1_35KernelTmaWarpSpecializedCooperativeEEENS5_IJNSA_ILi128EEENSA_ILi64EEESH_EEENS_12float_e4m3_tENS5_IJNS4_6LayoutINS5_IJiNS5_IJSB_iEEEiEEENS5_IJlNS5_IJSC_SB_EEElEEEEENSK_INS5_IJNS5_IJSH_iEEESQ_iEEENS5_IJNS5_IJSH_NSA_ILi4096EEEEEENS5_IJSC_lEEElEEEEEEEESJ_NS5_IJlSC_lEEENS4_8TiledMMAINS4_8MMA_AtomIJNS4_4SM904GMMA6SPARSE31GMMA_64x64x64_F32E4M3E4M3_SS_TNILNS12_7ScaleInE1ELS15_1ELNS12_9SparseSelE0EEEEEENSK_ISD_NS5_IJSC_NSA_ILi0EEES19_EEEEENS5_IJNS4_10UnderscoreES1C_S1C_EEEEENS4_13SM90_TMA_LOADENS4_14ComposedLayoutINS4_7SwizzleILi1ELi4ELi3EEENS4_25smem_sparse_ptr_flag_bitsILi2ELi8EEENSK_INS5_IJNS5_IJSC_NSA_ILi8EEEEEENS5_IJSB_NSA_ILi32EEEEEEEEENS5_IJNS5_IJS19_SH_EEESN_EEEEEEEvNS4_8identityENS4_23SM90_TMA_LOAD_MULTICASTENS1G_INS1H_ILi2ELi4ELi3EEENS4_18smem_ptr_flag_bitsILi8EEENSK_INS5_IJS1L_SH_EEENS5_IJSH_SC_EEEEEEEvS1U_EENS_8epilogue10collective6detail29Sm90TmaWarpSpecializedAdapterINS25_15DefaultEpilogueIfNS5_IJSC_llEEES29_NS24_6thread17LinearCombinationIfLi1EffLNS2A_9ScaleType4KindE0ELNS_15FloatRoundStyleE2EfEENS1_15EpilogueDefaultEEEEEvvEEEEvNT_6ParamsE,"a",@progbits
	.sectionflags	@""
	.align	4
.nv.constant0._ZN7cutlass13device_kernelINS_4gemm6kernel13GemmUniversalIN4cute5tupleIJiiiiEEENS1_10collective13CollectiveMmaINS1_43MainloopSm90TmaGmmaWarpSpecializedSparseFP8ILi25ENS5_IJNS4_1CILi2EEENSA_ILi1EEESC_EEENS1_35KernelTmaWarpSpecializedCooperativeEEENS5_IJNSA_ILi128EEENSA_ILi64EEESH_EEENS_12float_e4m3_tENS5_IJNS4_6LayoutINS5_IJiNS5_IJSB_iEEEiEEENS5_IJlNS5_IJSC_SB_EEElEEEEENSK_INS5_IJNS5_IJSH_iEEESQ_iEEENS5_IJNS5_IJSH_NSA_ILi4096EEEEEENS5_IJSC_lEEElEEEEEEEESJ_NS5_IJlSC_lEEENS4_8TiledMMAINS4_8MMA_AtomIJNS4_4SM904GMMA6SPARSE31GMMA_64x64x64_F32E4M3E4M3_SS_TNILNS12_7ScaleInE1ELS15_1ELNS12_9SparseSelE0EEEEEENSK_ISD_NS5_IJSC_NSA_ILi0EEES19_EEEEENS5_IJNS4_10UnderscoreES1C_S1C_EEEEENS4_13SM90_TMA_LOADENS4_14ComposedLayoutINS4_7SwizzleILi1ELi4ELi3EEENS4_25smem_sparse_ptr_flag_bitsILi2ELi8EEENSK_INS5_IJNS5_IJSC_NSA_ILi8EEEEEENS5_IJSB_NSA_ILi32EEEEEEEEENS5_IJNS5_IJS19_SH_EEESN_EEEEEEEvNS4_8identityENS4_23SM90_TMA_LOAD_MULTICASTENS1G_INS1H_ILi2ELi4ELi3EEENS4_18smem_ptr_flag_bitsILi8EEENSK_INS5_IJS1L_SH_EEENS5_IJSH_SC_EEEEEEEvS1U_EENS_8epilogue10collective6detail29Sm90TmaWarpSpecializedAdapterINS25_15DefaultEpilogueIfNS5_IJSC_llEEES29_NS24_6thread17LinearCombinationIfLi1EffLNS2A_9ScaleType4KindE0ELNS_15FloatRoundStyleE2EfEENS1_15EpilogueDefaultEEEEEvvEEEEvNT_6ParamsE:
	.zero		1920


//--------------------- SYMBOLS --------------------------

	.type		.nv.reservedSmem.offset0,@object
	.size		.nv.reservedSmem.offset0,0x4
